// auto-generated by cutlass_sweep.gemm — config: {"arch": "sm_90", "cluster_m": 2, "cluster_n": 1, "dtype": "bf16", "stages": 0, "tile_k": 32, "tile_m": 128, "tile_n": 128}
#include "cutlass/cutlass.h"
#include "cutlass/gemm/collective/collective_builder.hpp"
#include "cutlass/gemm/device/gemm_universal_adapter.h"
#include "cutlass/gemm/kernel/gemm_universal.hpp"
#include "cutlass/epilogue/collective/collective_builder.hpp"

using ElemA = cutlass::bfloat16_t;
using ElemB = cutlass::bfloat16_t;
using ElemCD = cutlass::bfloat16_t;
using Acc  = float;
using TileShape    = cute::Shape<cute::_128, cute::_128, cute::_32>;
using ClusterShape = cute::Shape<cute::_2, cute::_1, cute::_1>;

using CollectiveEpilogue = typename cutlass::epilogue::collective::CollectiveBuilder<
    cutlass::arch::Sm90, cutlass::arch::OpClassTensorOp,
    TileShape, ClusterShape,
    cutlass::epilogue::collective::EpilogueTileAuto,
    Acc, Acc,
    ElemCD, cutlass::layout::RowMajor, 128 / cutlass::sizeof_bits<ElemCD>::value,
    ElemCD, cutlass::layout::RowMajor, 128 / cutlass::sizeof_bits<ElemCD>::value,
    cutlass::epilogue::collective::EpilogueScheduleAuto
  >::CollectiveOp;

using CollectiveMainloop = typename cutlass::gemm::collective::CollectiveBuilder<
    cutlass::arch::Sm90, cutlass::arch::OpClassTensorOp,
    ElemA, cutlass::layout::RowMajor, 128 / cutlass::sizeof_bits<ElemA>::value,
    ElemB, cutlass::layout::ColumnMajor, 128 / cutlass::sizeof_bits<ElemB>::value,
    Acc,
    TileShape, ClusterShape,
    cutlass::gemm::collective::StageCountAutoCarveout<static_cast<int>(sizeof(typename CollectiveEpilogue::SharedStorage))>,
    cutlass::gemm::collective::KernelScheduleAuto
  >::CollectiveOp;

using GemmKernel = cutlass::gemm::kernel::GemmUniversal<
    cute::Shape<int,int,int,int>,
    CollectiveMainloop,
    CollectiveEpilogue
>;
using Gemm = cutlass::gemm::device::GemmUniversalAdapter<GemmKernel>;

// Force the device kernel symbol into the cubin without needing a host main.
auto* _anchor = &cutlass::device_kernel<GemmKernel>;


// ===== COMPILED SASS (sm_90a) =====

	.target	sm_90a

	.elftype	@"ET_EXEC"


//--------------------- .note.nv.tkinfo           --------------------------
	.section	.note.nv.tkinfo,"",@"SHT_NOTE"
	.sectionflags	@"SHF_NOTE_NV_TKINFO"
	.tkinfo
        /*0018*/ 	.word	0x00000002
        /*0030*/ 	.string	""
        /*0030*/ 	.string	"ptxas"
        /*0030*/ 	.string	"Cuda compilation tools, release 13.0, V13.0.88"
        /*0030*/ 	.string	"Build cuda_13.0.r13.0/compiler.36424714_0"
        /*0030*/ 	.string	"-arch sm_90a -m 64 "



//--------------------- .note.nv.cuinfo           --------------------------
	.section	.note.nv.cuinfo,"",@"SHT_NOTE"
	.sectionflags	@"SHF_NOTE_NV_CUINFO"
        /*0018*/ 	.short	0x0002
        /*001a*/ 	.short	0x005a
        /*001c*/ 	.short	0x0082
	.zero		2


//--------------------- .nv.info                  --------------------------
	.section	.nv.info,"",@"SHT_CUDA_INFO"
	.align	4


	//----- nvinfo : EIATTR_REGCOUNT
	.align		4
        /*0000*/ 	.byte	0x04, 0x2f
        /*0002*/ 	.short	(.L_15 - .L_14)
	.align		4
.L_14:
        /*0004*/ 	.word	index@(_ZN7cutlass13device_kernelINS_4gemm6kernel13GemmUniversalIN4cute5tupleIJiiiiEEENS1_10collective13CollectiveMmaINS1_34MainloopSm90TmaGmmaWarpSpecializedILi14ENS5_IJNS4_1CILi2EEENSA_ILi1EEESC_EEENS1_35KernelTmaWarpSpecializedCooperativeEEENS5_IJNSA_ILi128EEESG_NSA_ILi32EEEEEENS_10bfloat16_tENS5_IJlSC_lEEESJ_SK_NS4_8TiledMMAINS4_8MMA_AtomIJNS4_4SM904GMMA28MMA_64x128x16_F32BF16BF16_SSILNSO_5MajorE0ELSQ_0ELNSO_7ScaleInE1ELSR_1EEEEEENS4_6LayoutISD_NS5_IJSC_NSA_ILi0EEESV_EEEEENS5_IJNS4_10UnderscoreESY_SY_EEEEENS4_13SM90_TMA_LOADENS4_14ComposedLayoutINS4_7SwizzleILi2ELi4ELi3EEENS4_18smem_ptr_flag_bitsILi16EEENSU_INS5_IJNSA_ILi8EEESH_EEENS5_IJSH_SC_EEEEEEEvNS4_8identityENS4_23SM90_TMA_LOAD_MULTICASTES1B_vS1C_EENS_8epilogue10collective6detail29Sm90TmaWarpSpecializedAdapterINS1G_15DefaultEpilogueISJ_SK_SK_NS1F_6thread17LinearCombinationISJ_Li1EffLNS1K_9ScaleType4KindE0ELNS_15FloatRoundStyleE2ESJ_EENS1_15EpilogueDefaultEEEEEvvEEEEvNT_6ParamsE)
        /*0008*/ 	.word	0x000000a8


	//----- nvinfo : EIATTR_FRAME_SIZE
	.align		4
.L_15:
        /*000c*/ 	.byte	0x04, 0x11
        /*000e*/ 	.short	(.L_17 - .L_16)
	.align		4
.L_16:
        /*0010*/ 	.word	index@(_ZN7cutlass13device_kernelINS_4gemm6kernel13GemmUniversalIN4cute5tupleIJiiiiEEENS1_10collective13CollectiveMmaINS1_34MainloopSm90TmaGmmaWarpSpecializedILi14ENS5_IJNS4_1CILi2EEENSA_ILi1EEESC_EEENS1_35KernelTmaWarpSpecializedCooperativeEEENS5_IJNSA_ILi128EEESG_NSA_ILi32EEEEEENS_10bfloat16_tENS5_IJlSC_lEEESJ_SK_NS4_8TiledMMAINS4_8MMA_AtomIJNS4_4SM904GMMA28MMA_64x128x16_F32BF16BF16_SSILNSO_5MajorE0ELSQ_0ELNSO_7ScaleInE1ELSR_1EEEEEENS4_6LayoutISD_NS5_IJSC_NSA_ILi0EEESV_EEEEENS5_IJNS4_10UnderscoreESY_SY_EEEEENS4_13SM90_TMA_LOADENS4_14ComposedLayoutINS4_7SwizzleILi2ELi4ELi3EEENS4_18smem_ptr_flag_bitsILi16EEENSU_INS5_IJNSA_ILi8EEESH_EEENS5_IJSH_SC_EEEEEEEvNS4_8identityENS4_23SM90_TMA_LOAD_MULTICASTES1B_vS1C_EENS_8epilogue10collective6detail29Sm90TmaWarpSpecializedAdapterINS1G_15DefaultEpilogueISJ_SK_SK_NS1F_6thread17LinearCombinationISJ_Li1EffLNS1K_9ScaleType4KindE0ELNS_15FloatRoundStyleE2ESJ_EENS1_15EpilogueDefaultEEEEEvvEEEEvNT_6ParamsE)
        /*0014*/ 	.word	0x00000000


	//----- nvinfo : EIATTR_MIN_STACK_SIZE
	.align		4
.L_17:
        /*0018*/ 	.byte	0x04, 0x12
        /*001a*/ 	.short	(.L_19 - .L_18)
	.align		4
.L_18:
        /*001c*/ 	.word	index@(_ZN7cutlass13device_kernelINS_4gemm6kernel13GemmUniversalIN4cute5tupleIJiiiiEEENS1_10collective13CollectiveMmaINS1_34MainloopSm90TmaGmmaWarpSpecializedILi14ENS5_IJNS4_1CILi2EEENSA_ILi1EEESC_EEENS1_35KernelTmaWarpSpecializedCooperativeEEENS5_IJNSA_ILi128EEESG_NSA_ILi32EEEEEENS_10bfloat16_tENS5_IJlSC_lEEESJ_SK_NS4_8TiledMMAINS4_8MMA_AtomIJNS4_4SM904GMMA28MMA_64x128x16_F32BF16BF16_SSILNSO_5MajorE0ELSQ_0ELNSO_7ScaleInE1ELSR_1EEEEEENS4_6LayoutISD_NS5_IJSC_NSA_ILi0EEESV_EEEEENS5_IJNS4_10UnderscoreESY_SY_EEEEENS4_13SM90_TMA_LOADENS4_14ComposedLayoutINS4_7SwizzleILi2ELi4ELi3EEENS4_18smem_ptr_flag_bitsILi16EEENSU_INS5_IJNSA_ILi8EEESH_EEENS5_IJSH_SC_EEEEEEEvNS4_8identityENS4_23SM90_TMA_LOAD_MULTICASTES1B_vS1C_EENS_8epilogue10collective6detail29Sm90TmaWarpSpecializedAdapterINS1G_15DefaultEpilogueISJ_SK_SK_NS1F_6thread17LinearCombinationISJ_Li1EffLNS1K_9ScaleType4KindE0ELNS_15FloatRoundStyleE2ESJ_EENS1_15EpilogueDefaultEEEEEvvEEEEvNT_6ParamsE)
        /*0020*/ 	.word	0x00000000
.L_19:


//--------------------- .nv.compat                --------------------------
	.section	.nv.compat,"",@"SHT_CUDA_COMPAT_INFO"
	.align	4
        /*0000*/ 	.byte	0x02, 0x09, 0x01, 0x00, 0x02, 0x02, 0x04, 0x00, 0x02, 0x05, 0x05, 0x00, 0x03, 0x07, 0x01, 0x01
        /*0010*/ 	.byte	0x02, 0x03, 0x01, 0x00, 0x02, 0x06, 0x01, 0x00, 0x04, 0x0b, 0x08, 0x00, 0x00, 0x00, 0x00, 0x00
        /*0020*/ 	.byte	0x00, 0x00, 0x00, 0x00


//--------------------- .nv.info._ZN7cutlass13device_kernelINS_4gemm6kernel13GemmUniversalIN4cute5tupleIJiiiiEEENS1_10collective13CollectiveMmaINS1_34MainloopSm90TmaGmmaWarpSpecializedILi14ENS5_IJNS4_1CILi2EEENSA_ILi1EEESC_EEENS1_35KernelTmaWarpSpecializedCooperativeEEENS5_IJNSA_ILi128EEESG_NSA_ILi32EEEEEENS_10bfloat16_tENS5_IJlSC_lEEESJ_SK_NS4_8TiledMMAINS4_8MMA_AtomIJNS4_4SM904GMMA28MMA_64x128x16_F32BF16BF16_SSILNSO_5MajorE0ELSQ_0ELNSO_7ScaleInE1ELSR_1EEEEEENS4_6LayoutISD_NS5_IJSC_NSA_ILi0EEESV_EEEEENS5_IJNS4_10UnderscoreESY_SY_EEEEENS4_13SM90_TMA_LOADENS4_14ComposedLayoutINS4_7SwizzleILi2ELi4ELi3EEENS4_18smem_ptr_flag_bitsILi16EEENSU_INS5_IJNSA_ILi8EEESH_EEENS5_IJSH_SC_EEEEEEEvNS4_8identityENS4_23SM90_TMA_LOAD_MULTICASTES1B_vS1C_EENS_8epilogue10collective6detail29Sm90TmaWarpSpecializedAdapterINS1G_15DefaultEpilogueISJ_SK_SK_NS1F_6thread17LinearCombinationISJ_Li1EffLNS1K_9ScaleType4KindE0ELNS_15FloatRoundStyleE2ESJ_EENS1_15EpilogueDefaultEEEEEvvEEEEvNT_6ParamsE --------------------------
	.section	.nv.info._ZN7cutlass13device_kernelINS_4gemm6kernel13GemmUniversalIN4cute5tupleIJiiiiEEENS1_10collective13CollectiveMmaINS1_34MainloopSm90TmaGmmaWarpSpecializedILi14ENS5_IJNS4_1CILi2EEENSA_ILi1EEESC_EEENS1_35KernelTmaWarpSpecializedCooperativeEEENS5_IJNSA_ILi128EEESG_NSA_ILi32EEEEEENS_10bfloat16_tENS5_IJlSC_lEEESJ_SK_NS4_8TiledMMAINS4_8MMA_AtomIJNS4_4SM904GMMA28MMA_64x128x16_F32BF16BF16_SSILNSO_5MajorE0ELSQ_0ELNSO_7ScaleInE1ELSR_1EEEEEENS4_6LayoutISD_NS5_IJSC_NSA_ILi0EEESV_EEEEENS5_IJNS4_10UnderscoreESY_SY_EEEEENS4_13SM90_TMA_LOADENS4_14ComposedLayoutINS4_7SwizzleILi2ELi4ELi3EEENS4_18smem_ptr_flag_bitsILi16EEENSU_INS5_IJNSA_ILi8EEESH_EEENS5_IJSH_SC_EEEEEEEvNS4_8identityENS4_23SM90_TMA_LOAD_MULTICASTES1B_vS1C_EENS_8epilogue10collective6detail29Sm90TmaWarpSpecializedAdapterINS1G_15DefaultEpilogueISJ_SK_SK_NS1F_6thread17LinearCombinationISJ_Li1EffLNS1K_9ScaleType4KindE0ELNS_15FloatRoundStyleE2ESJ_EENS1_15EpilogueDefaultEEEEEvvEEEEvNT_6ParamsE,"",@"SHT_CUDA_INFO"
	.sectionflags	@""
	.align	4


	//----- nvinfo : EIATTR_CUDA_API_VERSION
	.align		4
        /*0000*/ 	.byte	0x04, 0x37
        /*0002*/ 	.short	(.L_21 - .L_20)
.L_20:
        /*0004*/ 	.word	0x00000082


	//----- nvinfo : EIATTR_KPARAM_INFO
	.align		4
.L_21:
        /*0008*/ 	.byte	0x04, 0x17
        /*000a*/ 	.short	(.L_23 - .L_22)
.L_22:
        /*000c*/ 	.word	0x00000000
        /*0010*/ 	.short	0x0000
        /*0012*/ 	.short	0x0070
        /*0014*/ 	.byte	0x00, 0xf0, 0x01, 0x10


	//----- nvinfo : EIATTR_SPARSE_MMA_MASK
	.align		4
.L_23:
        /*0018*/ 	.byte	0x03, 0x50
        /*001a*/ 	.short	0x0000


	//----- nvinfo : EIATTR_MAXREG_COUNT
	.align		4
        /*001c*/ 	.byte	0x03, 0x1b
        /*001e*/ 	.short	0x00a8


	//----- nvinfo : EIATTR_NUM_BARRIERS
	.align		4
        /*0020*/ 	.byte	0x02, 0x4c
        /*0022*/ 	.byte	0x01
	.zero		1


	//----- nvinfo : EIATTR_EXTERNS
	.align		4
        /*0024*/ 	.byte	0x04, 0x0f
        /*0026*/ 	.short	(.L_25 - .L_24)


	//   ....[0]....
	.align		4
.L_24:
        /*0028*/ 	.word	index@(__assertfail)


	//----- nvinfo : EIATTR_MERCURY_ISA_VERSION
	.align		4
.L_25:
        /*002c*/ 	.byte	0x03, 0x5f
        /*002e*/ 	.short	0x0101


	//----- nvinfo : EIATTR_INT_WARP_WIDE_INSTR_OFFSETS
	.align		4
        /*0030*/ 	.byte	0x04, 0x31
        /*0032*/ 	.short	(.L_27 - .L_26)


	//   ....[0]....
.L_26:
        /*0034*/ 	.word	0x000005f0


	//   ....[1]....
        /*0038*/ 	.word	0x00000620


	//   ....[2]....
        /*003c*/ 	.word	0x000007e0


	//----- nvinfo : EIATTR_COOP_GROUP_MASK_REGIDS
	.align		4
.L_27:
        /*0040*/ 	.byte	0x04, 0x29
        /*0042*/ 	.short	(.L_29 - .L_28)


	//   ....[0]....
.L_28:
        /*0044*/ 	.word	0xffffffff


	//   ....[1]....
        /*0048*/ 	.word	0xffffffff


	//   ....[2]....
        /*004c*/ 	.word	0xffffffff


	//   ....[3]....
        /*0050*/ 	.word	0xffffffff


	//   ....[4]....
        /*0054*/ 	.word	0xffffffff


	//   ....[5]....
        /*0058*/ 	.word	0xffffffff


	//----- nvinfo : EIATTR_COOP_GROUP_INSTR_OFFSETS
	.align		4
.L_29:
        /*005c*/ 	.byte	0x04, 0x28
        /*005e*/ 	.short	(.L_31 - .L_30)


	//   ....[0]....
.L_30:
        /*0060*/ 	.word	0x00000060


	//   ....[1]....
        /*0064*/ 	.word	0x00000070


	//   ....[2]....
        /*0068*/ 	.word	0x00000130


	//   ....[3]....
        /*006c*/ 	.word	0x00000440


	//   ....[4]....
        /*0070*/ 	.word	0x00000960


	//   ....[5]....
        /*0074*/ 	.word	0x000013a0


	//----- nvinfo : EIATTR_REG_RECONFIG
	.align		4
.L_31:
        /*0078*/ 	.byte	0x01, 0x54
	.zero		2


	//----- nvinfo : EIATTR_SYSCALL_OFFSETS
	.align		4
        /*007c*/ 	.byte	0x04, 0x46
        /*007e*/ 	.short	(.L_33 - .L_32)


	//   ....[0]....
.L_32:
        /*0080*/ 	.word	0x00001560


	//----- nvinfo : EIATTR_MBARRIER_INSTR_OFFSETS
	.align		4
.L_33:
        /*0084*/ 	.byte	0x04, 0x39
        /*0086*/ 	.short	(.L_35 - .L_34)


	//   ....[0]....
.L_34:
        /*0088*/ 	.word	0x00000250
        /*008c*/ 	.word	0x000000ff
        /*0090*/ 	.word	0x00000000
        /*0094*/ 	.short	0x0100
        /*0096*/ 	.byte	0x08
	.zero		1


	//   ....[1]....
        /*0098*/ 	.word	0x00000260
        /*009c*/ 	.word	0x000000ff
        /*00a0*/ 	.word	0x00000070
        /*00a4*/ 	.short	0x0100
        /*00a6*/ 	.byte	0x08
	.zero		1


	//   ....[2]....
        /*00a8*/ 	.word	0x00000270
        /*00ac*/ 	.word	0x000000ff
        /*00b0*/ 	.word	0x00000008
        /*00b4*/ 	.short	0x0100
        /*00b6*/ 	.byte	0x08
	.zero		1


	//   ....[3]....
        /*00b8*/ 	.word	0x00000280
        /*00bc*/ 	.word	0x000000ff
        /*00c0*/ 	.word	0x00000078
        /*00c4*/ 	.short	0x0100
        /*00c6*/ 	.byte	0x08
	.zero		1


	//   ....[4]....
        /*00c8*/ 	.word	0x00000290
        /*00cc*/ 	.word	0x000000ff
        /*00d0*/ 	.word	0x00000010
        /*00d4*/ 	.short	0x0100
        /*00d6*/ 	.byte	0x08
	.zero		1


	//   ....[5]....
        /*00d8*/ 	.word	0x000002a0
        /*00dc*/ 	.word	0x000000ff
        /*00e0*/ 	.word	0x00000080
        /*00e4*/ 	.short	0x0100
        /*00e6*/ 	.byte	0x08
	.zero		1


	//   ....[6]....
        /*00e8*/ 	.word	0x000002b0
        /*00ec*/ 	.word	0x000000ff
        /*00f0*/ 	.word	0x00000018
        /*00f4*/ 	.short	0x0100
        /*00f6*/ 	.byte	0x08
	.zero		1


	//   ....[7]....
        /*00f8*/ 	.word	0x000002c0
        /*00fc*/ 	.word	0x000000ff
        /*0100*/ 	.word	0x00000088
        /*0104*/ 	.short	0x0100
        /*0106*/ 	.byte	0x08
	.zero		1


	//   ....[8]....
        /*0108*/ 	.word	0x000002d0
        /*010c*/ 	.word	0x000000ff
        /*0110*/ 	.word	0x00000020
        /*0114*/ 	.short	0x0100
        /*0116*/ 	.byte	0x08
	.zero		1


	//   ....[9]....
        /*0118*/ 	.word	0x000002e0
        /*011c*/ 	.word	0x000000ff
        /*0120*/ 	.word	0x00000090
        /*0124*/ 	.short	0x0100
        /*0126*/ 	.byte	0x08
	.zero		1


	//   ....[10]....
        /*0128*/ 	.word	0x000002f0
        /*012c*/ 	.word	0x000000ff
        /*0130*/ 	.word	0x00000028
        /*0134*/ 	.short	0x0100
        /*0136*/ 	.byte	0x08
	.zero		1


	//   ....[11]....
        /*0138*/ 	.word	0x00000300
        /*013c*/ 	.word	0x000000ff
        /*0140*/ 	.word	0x00000098
        /*0144*/ 	.short	0x0100
        /*0146*/ 	.byte	0x08
	.zero		1


	//   ....[12]....
        /*0148*/ 	.word	0x00000310
        /*014c*/ 	.word	0x000000ff
        /*0150*/ 	.word	0x00000030
        /*0154*/ 	.short	0x0100
        /*0156*/ 	.byte	0x08
	.zero		1


	//   ....[13]....
        /*0158*/ 	.word	0x00000320
        /*015c*/ 	.word	0x000000ff
        /*0160*/ 	.word	0x000000a0
        /*0164*/ 	.short	0x0100
        /*0166*/ 	.byte	0x08
	.zero		1


	//   ....[14]....
        /*0168*/ 	.word	0x00000330
        /*016c*/ 	.word	0x000000ff
        /*0170*/ 	.word	0x00000038
        /*0174*/ 	.short	0x0100
        /*0176*/ 	.byte	0x08
	.zero		1


	//   ....[15]....
        /*0178*/ 	.word	0x00000340
        /*017c*/ 	.word	0x000000ff
        /*0180*/ 	.word	0x000000a8
        /*0184*/ 	.short	0x0100
        /*0186*/ 	.byte	0x08
	.zero		1


	//   ....[16]....
        /*0188*/ 	.word	0x00000350
        /*018c*/ 	.word	0x000000ff
        /*0190*/ 	.word	0x00000040
        /*0194*/ 	.short	0x0100
        /*0196*/ 	.byte	0x08
	.zero		1


	//   ....[17]....
        /*0198*/ 	.word	0x00000360
        /*019c*/ 	.word	0x000000ff
        /*01a0*/ 	.word	0x000000b0
        /*01a4*/ 	.short	0x0100
        /*01a6*/ 	.byte	0x08
	.zero		1


	//   ....[18]....
        /*01a8*/ 	.word	0x00000370
        /*01ac*/ 	.word	0x000000ff
        /*01b0*/ 	.word	0x00000048
        /*01b4*/ 	.short	0x0100
        /*01b6*/ 	.byte	0x08
	.zero		1


	//   ....[19]....
        /*01b8*/ 	.word	0x00000380
        /*01bc*/ 	.word	0x000000ff
        /*01c0*/ 	.word	0x000000b8
        /*01c4*/ 	.short	0x0100
        /*01c6*/ 	.byte	0x08
	.zero		1


	//   ....[20]....
        /*01c8*/ 	.word	0x00000390
        /*01cc*/ 	.word	0x000000ff
        /*01d0*/ 	.word	0x00000050
        /*01d4*/ 	.short	0x0100
        /*01d6*/ 	.byte	0x08
	.zero		1


	//   ....[21]....
        /*01d8*/ 	.word	0x000003a0
        /*01dc*/ 	.word	0x000000ff
        /*01e0*/ 	.word	0x000000c0
        /*01e4*/ 	.short	0x0100
        /*01e6*/ 	.byte	0x08
	.zero		1


	//   ....[22]....
        /*01e8*/ 	.word	0x000003b0
        /*01ec*/ 	.word	0x000000ff
        /*01f0*/ 	.word	0x00000058
        /*01f4*/ 	.short	0x0100
        /*01f6*/ 	.byte	0x08
	.zero		1


	//   ....[23]....
        /*01f8*/ 	.word	0x000003c0
        /*01fc*/ 	.word	0x000000ff
        /*0200*/ 	.word	0x000000c8
        /*0204*/ 	.short	0x0100
        /*0206*/ 	.byte	0x08
	.zero		1


	//   ....[24]....
        /*0208*/ 	.word	0x000003d0
        /*020c*/ 	.word	0x000000ff
        /*0210*/ 	.word	0x00000060
        /*0214*/ 	.short	0x0100
        /*0216*/ 	.byte	0x08
	.zero		1


	//   ....[25]....
        /*0218*/ 	.word	0x000003e0
        /*021c*/ 	.word	0x000000ff
        /*0220*/ 	.word	0x000000d0
        /*0224*/ 	.short	0x0100
        /*0226*/ 	.byte	0x08
	.zero		1


	//   ....[26]....
        /*0228*/ 	.word	0x000003f0
        /*022c*/ 	.word	0x000000ff
        /*0230*/ 	.word	0x00000068
        /*0234*/ 	.short	0x0100
        /*0236*/ 	.byte	0x08
	.zero		1


	//   ....[27]....
        /*0238*/ 	.word	0x00000400
        /*023c*/ 	.word	0x000000ff
        /*0240*/ 	.word	0x000000d8
        /*0244*/ 	.short	0x0100
        /*0246*/ 	.byte	0x08
	.zero		1


	//   ....[28]....
        /*0248*/ 	.word	0x00000860
        /*024c*/ 	.word	0x000000ff
        /*0250*/ 	.word	0x000000f0
        /*0254*/ 	.short	0x0100
        /*0256*/ 	.byte	0x06
	.zero		1


	//   ....[29]....
        /*0258*/ 	.word	0x000008f0
        /*025c*/ 	.word	0x000000ff
        /*0260*/ 	.word	0x000000f8
        /*0264*/ 	.short	0x0100
        /*0266*/ 	.byte	0x06
	.zero		1


	//   ....[30]....
        /*0268*/ 	.word	0x00001620
        /*026c*/ 	.word	0x00000003
        /*0270*/ 	.word	0x00000000
        /*0274*/ 	.short	0x010a
        /*0276*/ 	.byte	0x3f
	.zero		1


	//   ....[31]....
        /*0278*/ 	.word	0x00001660
        /*027c*/ 	.word	0x00000003
        /*0280*/ 	.word	0x00000000
        /*0284*/ 	.short	0x010a
        /*0286*/ 	.byte	0x3f
	.zero		1


	//   ....[32]....
        /*0288*/ 	.word	0x00001930
        /*028c*/ 	.word	0x00000005
        /*0290*/ 	.word	0x00000000
        /*0294*/ 	.short	0x010a
        /*0296*/ 	.byte	0x3f
	.zero		1


	//   ....[33]....
        /*0298*/ 	.word	0x00001970
        /*029c*/ 	.word	0x00000005
        /*02a0*/ 	.word	0x00000000
        /*02a4*/ 	.short	0x010a
        /*02a6*/ 	.byte	0x3f
	.zero		1


	//   ....[34]....
        /*02a8*/ 	.word	0x00001ad0
        /*02ac*/ 	.word	0x00000004
        /*02b0*/ 	.word	0x00000000
        /*02b4*/ 	.short	0x0101
        /*02b6*/ 	.byte	0x3f
	.zero		1


	//   ....[35]....
        /*02b8*/ 	.word	0x00001d00
        /*02bc*/ 	.word	0x00000000
        /*02c0*/ 	.word	0x00000000
        /*02c4*/ 	.short	0x0101
        /*02c6*/ 	.byte	0x3f
	.zero		1


	//   ....[36]....
        /*02c8*/ 	.word	0x00007020
        /*02cc*/ 	.word	0x00000017
        /*02d0*/ 	.word	0x00000070
        /*02d4*/ 	.short	0x010a
        /*02d6*/ 	.byte	0x3f
	.zero		1


	//   ....[37]....
        /*02d8*/ 	.word	0x000073c0
        /*02dc*/ 	.word	0x00000003
        /*02e0*/ 	.word	0x000000f8
        /*02e4*/ 	.short	0x0101
        /*02e6*/ 	.byte	0x3f
	.zero		1


	//   ....[38]....
        /*02e8*/ 	.word	0x00007b00
        /*02ec*/ 	.word	0x00000007
        /*02f0*/ 	.word	0x00000000
        /*02f4*/ 	.short	0x010a
        /*02f6*/ 	.byte	0x3f
	.zero		1


	//   ....[39]....
        /*02f8*/ 	.word	0x00007b80
        /*02fc*/ 	.word	0x00000008
        /*0300*/ 	.word	0x00000000
        /*0304*/ 	.short	0x010a
        /*0306*/ 	.byte	0x3f
	.zero		1


	//   ....[40]....
        /*0308*/ 	.word	0x00007c10
        /*030c*/ 	.word	0x00000009
        /*0310*/ 	.word	0x00000000
        /*0314*/ 	.short	0x010a
        /*0316*/ 	.byte	0x3f
	.zero		1


	//   ....[41]....
        /*0318*/ 	.word	0x00007ca0
        /*031c*/ 	.word	0x00000008
        /*0320*/ 	.word	0x00000000
        /*0324*/ 	.short	0x010a
        /*0326*/ 	.byte	0x3f
	.zero		1


	//   ....[42]....
        /*0328*/ 	.word	0x00007d30
        /*032c*/ 	.word	0x00000009
        /*0330*/ 	.word	0x00000000
        /*0334*/ 	.short	0x010a
        /*0336*/ 	.byte	0x3f
	.zero		1


	//   ....[43]....
        /*0338*/ 	.word	0x00007dc0
        /*033c*/ 	.word	0x00000008
        /*0340*/ 	.word	0x00000000
        /*0344*/ 	.short	0x010a
        /*0346*/ 	.byte	0x3f
	.zero		1


	//   ....[44]....
        /*0348*/ 	.word	0x00007e50
        /*034c*/ 	.word	0x00000009
        /*0350*/ 	.word	0x00000000
        /*0354*/ 	.short	0x010a
        /*0356*/ 	.byte	0x3f
	.zero		1


	//   ....[45]....
        /*0358*/ 	.word	0x00007ee0
        /*035c*/ 	.word	0x00000008
        /*0360*/ 	.word	0x00000000
        /*0364*/ 	.short	0x010a
        /*0366*/ 	.byte	0x3f
	.zero		1


	//   ....[46]....
        /*0368*/ 	.word	0x00007f70
        /*036c*/ 	.word	0x00000009
        /*0370*/ 	.word	0x00000000
        /*0374*/ 	.short	0x010a
        /*0376*/ 	.byte	0x3f
	.zero		1


	//   ....[47]....
        /*0378*/ 	.word	0x00008000
        /*037c*/ 	.word	0x00000008
        /*0380*/ 	.word	0x00000000
        /*0384*/ 	.short	0x010a
        /*0386*/ 	.byte	0x3f
	.zero		1


	//   ....[48]....
        /*0388*/ 	.word	0x00008090
        /*038c*/ 	.word	0x00000009
        /*0390*/ 	.word	0x00000000
        /*0394*/ 	.short	0x010a
        /*0396*/ 	.byte	0x3f
	.zero		1


	//   ....[49]....
        /*0398*/ 	.word	0x00008120
        /*039c*/ 	.word	0x00000008
        /*03a0*/ 	.word	0x00000000
        /*03a4*/ 	.short	0x010a
        /*03a6*/ 	.byte	0x3f
	.zero		1


	//   ....[50]....
        /*03a8*/ 	.word	0x000081b0
        /*03ac*/ 	.word	0x0000000b
        /*03b0*/ 	.word	0x00000000
        /*03b4*/ 	.short	0x010a
        /*03b6*/ 	.byte	0x3f
	.zero		1


	//   ....[51]....
        /*03b8*/ 	.word	0x00008240
        /*03bc*/ 	.word	0x00000003
        /*03c0*/ 	.word	0x00000000
        /*03c4*/ 	.short	0x010a
        /*03c6*/ 	.byte	0x3f
	.zero		1


	//   ....[52]....
        /*03c8*/ 	.word	0x000082a0
        /*03cc*/ 	.word	0x00000003
        /*03d0*/ 	.word	0x00000000
        /*03d4*/ 	.short	0x010a
        /*03d6*/ 	.byte	0x3f
	.zero		1


	//   ....[53]....
        /*03d8*/ 	.word	0x000082f0
        /*03dc*/ 	.word	0x00000005
        /*03e0*/ 	.word	0x00000000
        /*03e4*/ 	.short	0x010a
        /*03e6*/ 	.byte	0x3f
	.zero		1


	//   ....[54]....
        /*03e8*/ 	.word	0x000083c0
        /*03ec*/ 	.word	0x00000017
        /*03f0*/ 	.word	0x00000070
        /*03f4*/ 	.short	0x010a
        /*03f6*/ 	.byte	0x3f
	.zero		1


	//   ....[55]....
        /*03f8*/ 	.word	0x00008490
        /*03fc*/ 	.word	0x00000007
        /*0400*/ 	.word	0x00000000
        /*0404*/ 	.short	0x010a
        /*0406*/ 	.byte	0x3f
	.zero		1


	//   ....[56]....
        /*0408*/ 	.word	0x000084e0
        /*040c*/ 	.word	0x00000008
        /*0410*/ 	.word	0x00000000
        /*0414*/ 	.short	0x010a
        /*0416*/ 	.byte	0x3f
	.zero		1


	//   ....[57]....
        /*0418*/ 	.word	0x00008530
        /*041c*/ 	.word	0x00000009
        /*0420*/ 	.word	0x00000000
        /*0424*/ 	.short	0x010a
        /*0426*/ 	.byte	0x3f
	.zero		1


	//   ....[58]....
        /*0428*/ 	.word	0x00008580
        /*042c*/ 	.word	0x00000008
        /*0430*/ 	.word	0x00000000
        /*0434*/ 	.short	0x010a
        /*0436*/ 	.byte	0x3f
	.zero		1


	//   ....[59]....
        /*0438*/ 	.word	0x000085d0
        /*043c*/ 	.word	0x00000009
        /*0440*/ 	.word	0x00000000
        /*0444*/ 	.short	0x010a
        /*0446*/ 	.byte	0x3f
	.zero		1


	//   ....[60]....
        /*0448*/ 	.word	0x00008620
        /*044c*/ 	.word	0x00000008
        /*0450*/ 	.word	0x00000000
        /*0454*/ 	.short	0x010a
        /*0456*/ 	.byte	0x3f
	.zero		1


	//   ....[61]....
        /*0458*/ 	.word	0x00008670
        /*045c*/ 	.word	0x00000009
        /*0460*/ 	.word	0x00000000
        /*0464*/ 	.short	0x010a
        /*0466*/ 	.byte	0x3f
	.zero		1


	//   ....[62]....
        /*0468*/ 	.word	0x000086c0
        /*046c*/ 	.word	0x00000008
        /*0470*/ 	.word	0x00000000
        /*0474*/ 	.short	0x010a
        /*0476*/ 	.byte	0x3f
	.zero		1


	//   ....[63]....
        /*0478*/ 	.word	0x00008710
        /*047c*/ 	.word	0x00000009
        /*0480*/ 	.word	0x00000000
        /*0484*/ 	.short	0x010a
        /*0486*/ 	.byte	0x3f
	.zero		1


	//   ....[64]....
        /*0488*/ 	.word	0x00008760
        /*048c*/ 	.word	0x00000008
        /*0490*/ 	.word	0x00000000
        /*0494*/ 	.short	0x010a
        /*0496*/ 	.byte	0x3f
	.zero		1


	//   ....[65]....
        /*0498*/ 	.word	0x000087b0
        /*049c*/ 	.word	0x00000009
        /*04a0*/ 	.word	0x00000000
        /*04a4*/ 	.short	0x010a
        /*04a6*/ 	.byte	0x3f
	.zero		1


	//   ....[66]....
        /*04a8*/ 	.word	0x00008800
        /*04ac*/ 	.word	0x00000008
        /*04b0*/ 	.word	0x00000000
        /*04b4*/ 	.short	0x010a
        /*04b6*/ 	.byte	0x3f
	.zero		1


	//   ....[67]....
        /*04b8*/ 	.word	0x00008850
        /*04bc*/ 	.word	0x0000000b
        /*04c0*/ 	.word	0x00000000
        /*04c4*/ 	.short	0x010a
        /*04c6*/ 	.byte	0x3f
	.zero		1


	//----- nvinfo : EIATTR_NUM_MBARRIERS
	.align		4
.L_35:
        /*04c8*/ 	.byte	0x03, 0x38
        /*04ca*/ 	.short	0x001e


	//----- nvinfo : EIATTR_EXIT_INSTR_OFFSETS
	.align		4
        /*04cc*/ 	.byte	0x04, 0x1c
        /*04ce*/ 	.short	(.L_37 - .L_36)


	//   ....[0]....
.L_36:
        /*04d0*/ 	.word	0x00000ac0


	//   ....[1]....
        /*04d4*/ 	.word	0x000012d0


	//   ....[2]....
        /*04d8*/ 	.word	0x00006730


	//   ....[3]....
        /*04dc*/ 	.word	0x00006c90


	//   ....[4]....
        /*04e0*/ 	.word	0x00008290


	//----- nvinfo : EIATTR_MAX_THREADS
	.align		4
.L_37:
        /*04e4*/ 	.byte	0x04, 0x05
        /*04e6*/ 	.short	(.L_39 - .L_38)
.L_38:
        /*04e8*/ 	.word	0x00000180
        /*04ec*/ 	.word	0x00000001
        /*04f0*/ 	.word	0x00000001


	//----- nvinfo : EIATTR_CRS_STACK_SIZE
	.align		4
.L_39:
        /*04f4*/ 	.byte	0x04, 0x1e
        /*04f6*/ 	.short	(.L_41 - .L_40)
.L_40:
        /*04f8*/ 	.word	0x00000000


	//----- nvinfo : EIATTR_CBANK_PARAM_SIZE
	.align		4
.L_41:
        /*04fc*/ 	.byte	0x03, 0x19
        /*04fe*/ 	.short	0x0470


	//----- nvinfo : EIATTR_PARAM_CBANK
	.align		4
        /*0500*/ 	.byte	0x04, 0x0a
        /*0502*/ 	.short	(.L_43 - .L_42)
	.align		4
.L_42:
        /*0504*/ 	.word	index@(.nv.constant0._ZN7cutlass13device_kernelINS_4gemm6kernel13GemmUniversalIN4cute5tupleIJiiiiEEENS1_10collective13CollectiveMmaINS1_34MainloopSm90TmaGmmaWarpSpecializedILi14ENS5_IJNS4_1CILi2EEENSA_ILi1EEESC_EEENS1_35KernelTmaWarpSpecializedCooperativeEEENS5_IJNSA_ILi128EEESG_NSA_ILi32EEEEEENS_10bfloat16_tENS5_IJlSC_lEEESJ_SK_NS4_8TiledMMAINS4_8MMA_AtomIJNS4_4SM904GMMA28MMA_64x128x16_F32BF16BF16_SSILNSO_5MajorE0ELSQ_0ELNSO_7ScaleInE1ELSR_1EEEEEENS4_6LayoutISD_NS5_IJSC_NSA_ILi0EEESV_EEEEENS5_IJNS4_10UnderscoreESY_SY_EEEEENS4_13SM90_TMA_LOADENS4_14ComposedLayoutINS4_7SwizzleILi2ELi4ELi3EEENS4_18smem_ptr_flag_bitsILi16EEENSU_INS5_IJNSA_ILi8EEESH_EEENS5_IJSH_SC_EEEEEEEvNS4_8identityENS4_23SM90_TMA_LOAD_MULTICASTES1B_vS1C_EENS_8epilogue10collective6detail29Sm90TmaWarpSpecializedAdapterINS1G_15DefaultEpilogueISJ_SK_SK_NS1F_6thread17LinearCombinationISJ_Li1EffLNS1K_9ScaleType4KindE0ELNS_15FloatRoundStyleE2ESJ_EENS1_15EpilogueDefaultEEEEEvvEEEEvNT_6ParamsE)
        /*0508*/ 	.short	0x0210
        /*050a*/ 	.short	0x0470


	//----- nvinfo : EIATTR_SW_WAR
	.align		4
.L_43:
        /*050c*/ 	.byte	0x04, 0x36
        /*050e*/ 	.short	(.L_45 - .L_44)
.L_44:
        /*0510*/ 	.word	0x00000008
.L_45:


//--------------------- .nv.callgraph             --------------------------
	.section	.nv.callgraph,"",@"SHT_CUDA_CALLGRAPH"
	.align	4
	.sectionentsize	8
	.align		4
        /*0000*/ 	.word	0x00000000
	.align		4
        /*0004*/ 	.word	0xffffffff
	.align		4
        /*0008*/ 	.word	index@(_ZN7cutlass13device_kernelINS_4gemm6kernel13GemmUniversalIN4cute5tupleIJiiiiEEENS1_10collective13CollectiveMmaINS1_34MainloopSm90TmaGmmaWarpSpecializedILi14ENS5_IJNS4_1CILi2EEENSA_ILi1EEESC_EEENS1_35KernelTmaWarpSpecializedCooperativeEEENS5_IJNSA_ILi128EEESG_NSA_ILi32EEEEEENS_10bfloat16_tENS5_IJlSC_lEEESJ_SK_NS4_8TiledMMAINS4_8MMA_AtomIJNS4_4SM904GMMA28MMA_64x128x16_F32BF16BF16_SSILNSO_5MajorE0ELSQ_0ELNSO_7ScaleInE1ELSR_1EEEEEENS4_6LayoutISD_NS5_IJSC_NSA_ILi0EEESV_EEEEENS5_IJNS4_10UnderscoreESY_SY_EEEEENS4_13SM90_TMA_LOADENS4_14ComposedLayoutINS4_7SwizzleILi2ELi4ELi3EEENS4_18smem_ptr_flag_bitsILi16EEENSU_INS5_IJNSA_ILi8EEESH_EEENS5_IJSH_SC_EEEEEEEvNS4_8identityENS4_23SM90_TMA_LOAD_MULTICASTES1B_vS1C_EENS_8epilogue10collective6detail29Sm90TmaWarpSpecializedAdapterINS1G_15DefaultEpilogueISJ_SK_SK_NS1F_6thread17LinearCombinationISJ_Li1EffLNS1K_9ScaleType4KindE0ELNS_15FloatRoundStyleE2ESJ_EENS1_15EpilogueDefaultEEEEEvvEEEEvNT_6ParamsE)
	.align		4
        /*000c*/ 	.word	index@(__assertfail)
	.align		4
        /*0010*/ 	.word	0x00000000
	.align		4
        /*0014*/ 	.word	0xfffffffe
	.align		4
        /*0018*/ 	.word	0x00000000
	.align		4
        /*001c*/ 	.word	0xfffffffd
	.align		4
        /*0020*/ 	.word	0x00000000
	.align		4
        /*0024*/ 	.word	0xfffffffc


//--------------------- .nv.constant4             --------------------------
	.section	.nv.constant4,"a",@progbits
	.align	8
	.align		8
.nv.constant4:
        /*0000*/ 	.dword	__assertfail
	.align		8
        /*0008*/ 	.dword	__unnamed_1
	.align		8
        /*0010*/ 	.dword	_ZN39_INTERNAL_2b84dfd0_4_k_cu_24b5c534_31644cuda3std3__45__cpo5beginE
	.align		8
        /*0018*/ 	.dword	_ZN39_INTERNAL_2b84dfd0_4_k_cu_24b5c534_31644cuda3std3__45__cpo3endE
	.align		8
        /*0020*/ 	.dword	_ZN39_INTERNAL_2b84dfd0_4_k_cu_24b5c534_31644cuda3std3__45__cpo6cbeginE
	.align		8
        /*0028*/ 	.dword	_ZN39_INTERNAL_2b84dfd0_4_k_cu_24b5c534_31644cuda3std3__45__cpo4cendE
	.align		8
        /*0030*/ 	.dword	_ZN39_INTERNAL_2b84dfd0_4_k_cu_24b5c534_31644cuda3std3__441_GLOBAL__N__2b84dfd0_4_k_cu_24b5c534_31646ignoreE
	.align		8
        /*0038*/ 	.dword	_ZN39_INTERNAL_2b84dfd0_4_k_cu_24b5c534_31644cuda3std3__419piecewise_constructE
	.align		8
        /*0040*/ 	.dword	_ZN39_INTERNAL_2b84dfd0_4_k_cu_24b5c534_31644cuda3std3__48in_placeE
	.align		8
        /*0048*/ 	.dword	_ZN39_INTERNAL_2b84dfd0_4_k_cu_24b5c534_31644cuda3std6ranges3__45__cpo4swapE
	.align		8
        /*0050*/ 	.dword	_ZN39_INTERNAL_2b84dfd0_4_k_cu_24b5c534_31644cuda3std6ranges3__45__cpo9iter_moveE
	.align		8
        /*0058*/ 	.dword	_ZN39_INTERNAL_2b84dfd0_4_k_cu_24b5c534_31644cute7productE
	.align		8
        /*0060*/ 	.dword	_ZN39_INTERNAL_2b84dfd0_4_k_cu_24b5c534_31644cute1_E
	.align		8
        /*0068*/ 	.dword	$str$22
	.align		8
        /*0070*/ 	.dword	$str$23


//--------------------- .text._ZN7cutlass13device_kernelINS_4gemm6kernel13GemmUniversalIN4cute5tupleIJiiiiEEENS1_10collective13CollectiveMmaINS1_34MainloopSm90TmaGmmaWarpSpecializedILi14ENS5_IJNS4_1CILi2EEENSA_ILi1EEESC_EEENS1_35KernelTmaWarpSpecializedCooperativeEEENS5_IJNSA_ILi128EEESG_NSA_ILi32EEEEEENS_10bfloat16_tENS5_IJlSC_lEEESJ_SK_NS4_8TiledMMAINS4_8MMA_AtomIJNS4_4SM904GMMA28MMA_64x128x16_F32BF16BF16_SSILNSO_5MajorE0ELSQ_0ELNSO_7ScaleInE1ELSR_1EEEEEENS4_6LayoutISD_NS5_IJSC_NSA_ILi0EEESV_EEEEENS5_IJNS4_10UnderscoreESY_SY_EEEEENS4_13SM90_TMA_LOADENS4_14ComposedLayoutINS4_7SwizzleILi2ELi4ELi3EEENS4_18smem_ptr_flag_bitsILi16EEENSU_INS5_IJNSA_ILi8EEESH_EEENS5_IJSH_SC_EEEEEEEvNS4_8identityENS4_23SM90_TMA_LOAD_MULTICASTES1B_vS1C_EENS_8epilogue10collective6detail29Sm90TmaWarpSpecializedAdapterINS1G_15DefaultEpilogueISJ_SK_SK_NS1F_6thread17LinearCombinationISJ_Li1EffLNS1K_9ScaleType4KindE0ELNS_15FloatRoundStyleE2ESJ_EENS1_15EpilogueDefaultEEEEEvvEEEEvNT_6ParamsE --------------------------
	.section	.text._ZN7cutlass13device_kernelINS_4gemm6kernel13GemmUniversalIN4cute5tupleIJiiiiEEENS1_10collective13CollectiveMmaINS1_34MainloopSm90TmaGmmaWarpSpecializedILi14ENS5_IJNS4_1CILi2EEENSA_ILi1EEESC_EEENS1_35KernelTmaWarpSpecializedCooperativeEEENS5_IJNSA_ILi128EEESG_NSA_ILi32EEEEEENS_10bfloat16_tENS5_IJlSC_lEEESJ_SK_NS4_8TiledMMAINS4_8MMA_AtomIJNS4_4SM904GMMA28MMA_64x128x16_F32BF16BF16_SSILNSO_5MajorE0ELSQ_0ELNSO_7ScaleInE1ELSR_1EEEEEENS4_6LayoutISD_NS5_IJSC_NSA_ILi0EEESV_EEEEENS5_IJNS4_10UnderscoreESY_SY_EEEEENS4_13SM90_TMA_LOADENS4_14ComposedLayoutINS4_7SwizzleILi2ELi4ELi3EEENS4_18smem_ptr_flag_bitsILi16EEENSU_INS5_IJNSA_ILi8EEESH_EEENS5_IJSH_SC_EEEEEEEvNS4_8identityENS4_23SM90_TMA_LOAD_MULTICASTES1B_vS1C_EENS_8epilogue10collective6detail29Sm90TmaWarpSpecializedAdapterINS1G_15DefaultEpilogueISJ_SK_SK_NS1F_6thread17LinearCombinationISJ_Li1EffLNS1K_9ScaleType4KindE0ELNS_15FloatRoundStyleE2ESJ_EENS1_15EpilogueDefaultEEEEEvvEEEEvNT_6ParamsE,"ax",@progbits
	.align	128
.text._ZN7cutlass13device_kernelINS_4gemm6kernel13GemmUniversalIN4cute5tupleIJiiiiEEENS1_10collective13CollectiveMmaINS1_34MainloopSm90TmaGmmaWarpSpecializedILi14ENS5_IJNS4_1CILi2EEENSA_ILi1EEESC_EEENS1_35KernelTmaWarpSpecializedCooperativeEEENS5_IJNSA_ILi128EEESG_NSA_ILi32EEEEEENS_10bfloat16_tENS5_IJlSC_lEEESJ_SK_NS4_8TiledMMAINS4_8MMA_AtomIJNS4_4SM904GMMA28MMA_64x128x16_F32BF16BF16_SSILNSO_5MajorE0ELSQ_0ELNSO_7ScaleInE1ELSR_1EEEEEENS4_6LayoutISD_NS5_IJSC_NSA_ILi0EEESV_EEEEENS5_IJNS4_10UnderscoreESY_SY_EEEEENS4_13SM90_TMA_LOADENS4_14ComposedLayoutINS4_7SwizzleILi2ELi4ELi3EEENS4_18smem_ptr_flag_bitsILi16EEENSU_INS5_IJNSA_ILi8EEESH_EEENS5_IJSH_SC_EEEEEEEvNS4_8identityENS4_23SM90_TMA_LOAD_MULTICASTES1B_vS1C_EENS_8epilogue10collective6detail29Sm90TmaWarpSpecializedAdapterINS1G_15DefaultEpilogueISJ_SK_SK_NS1F_6thread17LinearCombinationISJ_Li1EffLNS1K_9ScaleType4KindE0ELNS_15FloatRoundStyleE2ESJ_EENS1_15EpilogueDefaultEEEEEvvEEEEvNT_6ParamsE:
        .type           _ZN7cutlass13device_kernelINS_4gemm6kernel13GemmUniversalIN4cute5tupleIJiiiiEEENS1_10collective13CollectiveMmaINS1_34MainloopSm90TmaGmmaWarpSpecializedILi14ENS5_IJNS4_1CILi2EEENSA_ILi1EEESC_EEENS1_35KernelTmaWarpSpecializedCooperativeEEENS5_IJNSA_ILi128EEESG_NSA_ILi32EEEEEENS_10bfloat16_tENS5_IJlSC_lEEESJ_SK_NS4_8TiledMMAINS4_8MMA_AtomIJNS4_4SM904GMMA28MMA_64x128x16_F32BF16BF16_SSILNSO_5MajorE0ELSQ_0ELNSO_7ScaleInE1ELSR_1EEEEEENS4_6LayoutISD_NS5_IJSC_NSA_ILi0EEESV_EEEEENS5_IJNS4_10UnderscoreESY_SY_EEEEENS4_13SM90_TMA_LOADENS4_14ComposedLayoutINS4_7SwizzleILi2ELi4ELi3EEENS4_18smem_ptr_flag_bitsILi16EEENSU_INS5_IJNSA_ILi8EEESH_EEENS5_IJSH_SC_EEEEEEEvNS4_8identityENS4_23SM90_TMA_LOAD_MULTICASTES1B_vS1C_EENS_8epilogue10collective6detail29Sm90TmaWarpSpecializedAdapterINS1G_15DefaultEpilogueISJ_SK_SK_NS1F_6thread17LinearCombinationISJ_Li1EffLNS1K_9ScaleType4KindE0ELNS_15FloatRoundStyleE2ESJ_EENS1_15EpilogueDefaultEEEEEvvEEEEvNT_6ParamsE,@function
        .size           _ZN7cutlass13device_kernelINS_4gemm6kernel13GemmUniversalIN4cute5tupleIJiiiiEEENS1_10collective13CollectiveMmaINS1_34MainloopSm90TmaGmmaWarpSpecializedILi14ENS5_IJNS4_1CILi2EEENSA_ILi1EEESC_EEENS1_35KernelTmaWarpSpecializedCooperativeEEENS5_IJNSA_ILi128EEESG_NSA_ILi32EEEEEENS_10bfloat16_tENS5_IJlSC_lEEESJ_SK_NS4_8TiledMMAINS4_8MMA_AtomIJNS4_4SM904GMMA28MMA_64x128x16_F32BF16BF16_SSILNSO_5MajorE0ELSQ_0ELNSO_7ScaleInE1ELSR_1EEEEEENS4_6LayoutISD_NS5_IJSC_NSA_ILi0EEESV_EEEEENS5_IJNS4_10UnderscoreESY_SY_EEEEENS4_13SM90_TMA_LOADENS4_14ComposedLayoutINS4_7SwizzleILi2ELi4ELi3EEENS4_18smem_ptr_flag_bitsILi16EEENSU_INS5_IJNSA_ILi8EEESH_EEENS5_IJSH_SC_EEEEEEEvNS4_8identityENS4_23SM90_TMA_LOAD_MULTICASTES1B_vS1C_EENS_8epilogue10collective6detail29Sm90TmaWarpSpecializedAdapterINS1G_15DefaultEpilogueISJ_SK_SK_NS1F_6thread17LinearCombinationISJ_Li1EffLNS1K_9ScaleType4KindE0ELNS_15FloatRoundStyleE2ESJ_EENS1_15EpilogueDefaultEEEEEvvEEEEvNT_6ParamsE,(.L_x_220 - _ZN7cutlass13device_kernelINS_4gemm6kernel13GemmUniversalIN4cute5tupleIJiiiiEEENS1_10collective13CollectiveMmaINS1_34MainloopSm90TmaGmmaWarpSpecializedILi14ENS5_IJNS4_1CILi2EEENSA_ILi1EEESC_EEENS1_35KernelTmaWarpSpecializedCooperativeEEENS5_IJNSA_ILi128EEESG_NSA_ILi32EEEEEENS_10bfloat16_tENS5_IJlSC_lEEESJ_SK_NS4_8TiledMMAINS4_8MMA_AtomIJNS4_4SM904GMMA28MMA_64x128x16_F32BF16BF16_SSILNSO_5MajorE0ELSQ_0ELNSO_7ScaleInE1ELSR_1EEEEEENS4_6LayoutISD_NS5_IJSC_NSA_ILi0EEESV_EEEEENS5_IJNS4_10UnderscoreESY_SY_EEEEENS4_13SM90_TMA_LOADENS4_14ComposedLayoutINS4_7SwizzleILi2ELi4ELi3EEENS4_18smem_ptr_flag_bitsILi16EEENSU_INS5_IJNSA_ILi8EEESH_EEENS5_IJSH_SC_EEEEEEEvNS4_8identityENS4_23SM90_TMA_LOAD_MULTICASTES1B_vS1C_EENS_8epilogue10collective6detail29Sm90TmaWarpSpecializedAdapterINS1G_15DefaultEpilogueISJ_SK_SK_NS1F_6thread17LinearCombinationISJ_Li1EffLNS1K_9ScaleType4KindE0ELNS_15FloatRoundStyleE2ESJ_EENS1_15EpilogueDefaultEEEEEvvEEEEvNT_6ParamsE)
        .other          _ZN7cutlass13device_kernelINS_4gemm6kernel13GemmUniversalIN4cute5tupleIJiiiiEEENS1_10collective13CollectiveMmaINS1_34MainloopSm90TmaGmmaWarpSpecializedILi14ENS5_IJNS4_1CILi2EEENSA_ILi1EEESC_EEENS1_35KernelTmaWarpSpecializedCooperativeEEENS5_IJNSA_ILi128EEESG_NSA_ILi32EEEEEENS_10bfloat16_tENS5_IJlSC_lEEESJ_SK_NS4_8TiledMMAINS4_8MMA_AtomIJNS4_4SM904GMMA28MMA_64x128x16_F32BF16BF16_SSILNSO_5MajorE0ELSQ_0ELNSO_7ScaleInE1ELSR_1EEEEEENS4_6LayoutISD_NS5_IJSC_NSA_ILi0EEESV_EEEEENS5_IJNS4_10UnderscoreESY_SY_EEEEENS4_13SM90_TMA_LOADENS4_14ComposedLayoutINS4_7SwizzleILi2ELi4ELi3EEENS4_18smem_ptr_flag_bitsILi16EEENSU_INS5_IJNSA_ILi8EEESH_EEENS5_IJSH_SC_EEEEEEEvNS4_8identityENS4_23SM90_TMA_LOAD_MULTICASTES1B_vS1C_EENS_8epilogue10collective6detail29Sm90TmaWarpSpecializedAdapterINS1G_15DefaultEpilogueISJ_SK_SK_NS1F_6thread17LinearCombinationISJ_Li1EffLNS1K_9ScaleType4KindE0ELNS_15FloatRoundStyleE2ESJ_EENS1_15EpilogueDefaultEEEEEvvEEEEvNT_6ParamsE,@"STO_CUDA_ENTRY STV_DEFAULT"
_ZN7cutlass13device_kernelINS_4gemm6kernel13GemmUniversalIN4cute5tupleIJiiiiEEENS1_10collective13CollectiveMmaINS1_34MainloopSm90TmaGmmaWarpSpecializedILi14ENS5_IJNS4_1CILi2EEENSA_ILi1EEESC_EEENS1_35KernelTmaWarpSpecializedCooperativeEEENS5_IJNSA_ILi128EEESG_NSA_ILi32EEEEEENS_10bfloat16_tENS5_IJlSC_lEEESJ_SK_NS4_8TiledMMAINS4_8MMA_AtomIJNS4_4SM904GMMA28MMA_64x128x16_F32BF16BF16_SSILNSO_5MajorE0ELSQ_0ELNSO_7ScaleInE1ELSR_1EEEEEENS4_6LayoutISD_NS5_IJSC_NSA_ILi0EEESV_EEEEENS5_IJNS4_10UnderscoreESY_SY_EEEEENS4_13SM90_TMA_LOADENS4_14ComposedLayoutINS4_7SwizzleILi2ELi4ELi3EEENS4_18smem_ptr_flag_bitsILi16EEENSU_INS5_IJNSA_ILi8EEESH_EEENS5_IJSH_SC_EEEEEEEvNS4_8identityENS4_23SM90_TMA_LOAD_MULTICASTES1B_vS1C_EENS_8epilogue10collective6detail29Sm90TmaWarpSpecializedAdapterINS1G_15DefaultEpilogueISJ_SK_SK_NS1F_6thread17LinearCombinationISJ_Li1EffLNS1K_9ScaleType4KindE0ELNS_15FloatRoundStyleE2ESJ_EENS1_15EpilogueDefaultEEEEEvvEEEEvNT_6ParamsE:
[----:B------:R-:W0:Y:S01]  /*0000*/  LDC R1, c[0x0][0x28] ;  /* 0x00000a00ff017b82 */ /* 0x000e220000000800 */
[----:B------:R-:W1:Y:S01]  /*0010*/  S2R R18, SR_TID.X ;  /* 0x0000000000127919 */ /* 0x000e620000002100 */
[----:B------:R-:W-:Y:S01]  /*0020*/  ELECT P0, URZ, PT ;  /* 0x00000000003f782f */ /* 0x000fe20003800000 */
[----:B------:R-:W-:Y:S01]  /*0030*/  BSSY B0, `(.L_x_0) ;  /* 0x000000f000007945 */ /* 0x000fe20003800000 */
[--C-:B-1----:R-:W-:Y:S02]  /*0040*/  SHF.R.U32.HI R0, RZ, 0x5, R18.reuse ;  /* 0x00000005ff007819 */ /* 0x102fe40000011612 */
[----:B------:R-:W-:-:S03]  /*0050*/  SHF.R.U32.HI R3, RZ, 0x7, R18 ;  /* 0x00000007ff037819 */ /* 0x000fc60000011612 */
[----:B------:R-:W1:Y:S04]  /*0060*/  SHFL.IDX PT, R2, R0, RZ, 0x1f ;  /* 0x00001fff00027589 */ /* 0x000e6800000e0000 */
[----:B------:R2:W3:Y:S01]  /*0070*/  SHFL.IDX PT, R5, R3, RZ, 0x1f ;  /* 0x00001fff03057589 */ /* 0x0004e200000e0000 */
[----:B-1----:R-:W-:-:S13]  /*0080*/  ISETP.NE.OR P0, PT, R2, RZ, !P0 ;  /* 0x000000ff0200720c */ /* 0x002fda0004705670 */
[----:B0-23--:R-:W-:Y:S05]  /*0090*/  @P0 BRA `(.L_x_1) ;  /* 0x0000000000200947 */ /* 0x00dfea0003800000 */
[----:B------:R-:W-:Y:S02]  /*00a0*/  ULDC.64 UR4, c[0x0][0x198] ;  /* 0x0000660000047ab9 */ /* 0x000fe40000000a00 */
[----:B------:R-:W-:Y:S02]  /*00b0*/  UIADD3 UR6, UP0, UR4, 0xf0, URZ ;  /* 0x000000f004067890 */ /* 0x000fe4000ff1e03f */
[----:B------:R-:W-:Y:S02]  /*00c0*/  UIADD3 UR4, UP1, UR4, 0x1f0, URZ ;  /* 0x000001f004047890 */ /* 0x000fe4000ff3e03f */
[----:B------:R-:W-:Y:S02]  /*00d0*/  UIADD3.X UR7, URZ, UR5, URZ, UP0, !UPT ;  /* 0x000000053f077290 */ /* 0x000fe400087fe43f */
[----:B------:R-:W-:-:S07]  /*00e0*/  UIADD3.X UR5, URZ, UR5, URZ, UP1, !UPT ;  /* 0x000000053f057290 */ /* 0x000fce0008ffe43f */
[----:B------:R0:W-:Y:S02]  /*00f0*/  UTMACCTL.PF [UR6] ;  /* 0x00000000060079b9 */ /* 0x0001e40008040000 */
[----:B------:R0:W-:Y:S02]  /*0100*/  UTMACCTL.PF [UR4] ;  /* 0x00000000040079b9 */ /* 0x0001e40008040000 */
[----:B0-----:R-:W-:Y:S01]  /*0110*/  NOP ;  /* 0x0000000000007918 */ /* 0x001fe20000000000 */
.L_x_1:
[----:B------:R-:W-:Y:S05]  /*0120*/  BSYNC B0 ;  /* 0x0000000000007941 */ /* 0x000fea0003800000 */
.L_x_0:
[----:B------:R-:W0:Y:S02]  /*0130*/  SHFL.IDX PT, R3, R0, RZ, 0x1f ;  /* 0x00001fff00037589 */ /* 0x000e2400000e0000 */
[----:B0-----:R-:W-:-:S13]  /*0140*/  ISETP.NE.AND P0, PT, R3, RZ, PT ;  /* 0x000000ff0300720c */ /* 0x001fda0003f05270 */
[----:B------:R-:W-:Y:S05]  /*0150*/  @P0 BRA `(.L_x_2) ;  /* 0x0000000000b40947 */ /* 0x000fea0003800000 */
[----:B------:R-:W-:Y:S01]  /*0160*/  ELECT P0, URZ, PT ;  /* 0x00000000003f782f */ /* 0x000fe20003800000 */
[----:B------:R-:W-:-:S12]  /*0170*/  BSSY B0, `(.L_x_2) ;  /* 0x000002b000007945 */ /* 0x000fd80003800000 */
[----:B------:R-:W-:Y:S05]  /*0180*/  @!P0 BRA `(.L_x_3) ;  /* 0x0000000000a48947 */ /* 0x000fea0003800000 */
[----:B------:R-:W0:Y:S01]  /*0190*/  S2UR UR8, SR_CgaCtaId ;  /* 0x00000000000879c3 */ /* 0x000e220000008800 */
[----:B------:R-:W-:Y:S01]  /*01a0*/  UMOV UR4, 0x400 ;  /* 0x0000040000047882 */ /* 0x000fe20000000000 */
[----:B------:R-:W-:Y:S01]  /*01b0*/  UMOV UR5, 0x1 ;  /* 0x0000000100057882 */ /* 0x000fe20000000000 */
[----:B------:R-:W-:Y:S02]  /*01c0*/  UMOV UR6, 0x4 ;  /* 0x0000000400067882 */ /* 0x000fe40000000000 */
[----:B------:R-:W-:-:S04]  /*01d0*/  UIADD3 UR6, -UR6, 0x100000, URZ ;  /* 0x0010000006067890 */ /* 0x000fc8000fffe13f */
[----:B------:R-:W-:Y:S02]  /*01e0*/  USHF.L.U32 UR7, UR6, 0xb, URZ ;  /* 0x0000000b06077899 */ /* 0x000fe4000800063f */
[----:B------:R-:W-:Y:S02]  /*01f0*/  USHF.L.U32 UR6, UR6, 0x1, URZ ;  /* 0x0000000106067899 */ /* 0x000fe4000800063f */
[----:B0-----:R-:W-:Y:S02]  /*0200*/  ULEA UR8, UR8, UR4, 0x18 ;  /* 0x0000000408087291 */ /* 0x001fe4000f8ec03f */
[----:B------:R-:W-:-:S04]  /*0210*/  UIADD3 UR4, -UR5, 0x100000, URZ ;  /* 0x0010000005047890 */ /* 0x000fc8000fffe13f */
[----:B------:R-:W-:Y:S02]  /*0220*/  USHF.L.U32 UR5, UR4, 0xb, URZ ;  /* 0x0000000b04057899 */ /* 0x000fe4000800063f */
[----:B------:R-:W-:Y:S01]  /*0230*/  USHF.L.U32 UR4, UR4, 0x1, URZ ;  /* 0x0000000104047899 */ /* 0x000fe2000800063f */
[----:B------:R-:W0:Y:S11]  /*0240*/  FENCE.VIEW.ASYNC.S ;  /* 0x00000000000073c6 */ /* 0x000e360000000000 */
[----:B0-----:R0:W1:Y:S01]  /*0250*/  SYNCS.EXCH.64 URZ, [UR8], UR4 ;  /* 0x00000004083f75b2 */ /* 0x0010620008000100 */
[----:B------:R0:W2:Y:S01]  /*0260*/  SYNCS.EXCH.64 URZ, [UR8+0x70], UR6 ;  /* 0x00007006083f75b2 */ /* 0x0000a20008000100 */
[----:B------:R0:W3:Y:S01]  /*0270*/  SYNCS.EXCH.64 URZ, [UR8+0x8], UR4 ;  /* 0x00000804083f75b2 */ /* 0x0000e20008000100 */
[----:B------:R0:W4:Y:S01]  /*0280*/  SYNCS.EXCH.64 URZ, [UR8+0x78], UR6 ;  /* 0x00007806083f75b2 */ /* 0x0001220008000100 */
[----:B------:R0:W0:Y:S01]  /*0290*/  SYNCS.EXCH.64 URZ, [UR8+0x10], UR4 ;  /* 0x00001004083f75b2 */ /* 0x0000220008000100 */
        /* <DEDUP_REMOVED lines=23> */
[----:B-1234-:R-:W-:Y:S01]  /*0410*/  NOP ;  /* 0x0000000000007918 */ /* 0x01efe20000000000 */
.L_x_3:
[----:B0-----:R-:W-:Y:S05]  /*0420*/  BSYNC B0 ;  /* 0x0000000000007941 */ /* 0x001fea0003800000 */
.L_x_2:
[----:B------:R-:W-:Y:S01]  /*0430*/  SHF.R.S32.HI R7, RZ, 0x1f, R18 ;  /* 0x0000001fff077819 */ /* 0x000fe20000011412 */
[----:B------:R-:W0:Y:S01]  /*0440*/  SHFL.IDX PT, R0, R0, RZ, 0x1f ;  /* 0x00001fff00007589 */ /* 0x000e2200000e0000 */
[----:B------:R-:W1:Y:S01]  /*0450*/  S2UR UR8, SR_CTAID.X ;  /* 0x00000000000879c3 */ /* 0x000e620000002500 */
[----:B------:R-:W-:Y:S02]  /*0460*/  ELECT P0, URZ, PT ;  /* 0x00000000003f782f */ /* 0x000fe40003800000 */
[----:B------:R-:W-:Y:S01]  /*0470*/  LEA.HI R7, R7, R18, RZ, 0x7 ;  /* 0x0000001207077211 */ /* 0x000fe200078f38ff */
[----:B------:R-:W2:Y:S01]  /*0480*/  S2R R4, SR_CTAID.Y ;  /* 0x0000000000047919 */ /* 0x000ea20000002600 */
[----:B------:R-:W-:Y:S01]  /*0490*/  SHF.R.S32.HI R8, RZ, 0x1f, R3 ;  /* 0x0000001fff087819 */ /* 0x000fe20000011403 */
[----:B------:R-:W-:Y:S01]  /*04a0*/  ULDC UR4, c[0x0][0x150] ;  /* 0x0000540000047ab9 */ /* 0x000fe20000000800 */
[----:B------:R-:W-:Y:S01]  /*04b0*/  LOP3.LUT R7, R7, 0xffffff80, RZ, 0xc0, !PT ;  /* 0xffffff8007077812 */ /* 0x000fe200078ec0ff */
[----:B------:R-:W-:Y:S01]  /*04c0*/  NOP ;  /* 0x0000000000007918 */ /* 0x000fe20000000000 */
[----:B------:R-:W-:Y:S01]  /*04d0*/  LEA.HI R8, R8, R3, RZ, 0x2 ;  /* 0x0000000308087211 */ /* 0x000fe200078f10ff */
[----:B------:R-:W3:Y:S01]  /*04e0*/  LDC R10, c[0x0][0x144] ;  /* 0x00005100ff0a7b82 */ /* 0x000ee20000000800 */
[----:B------:R-:W-:Y:S01]  /*04f0*/  NOP ;  /* 0x0000000000007918 */ /* 0x000fe20000000000 */
[----:B------:R-:W-:Y:S01]  /*0500*/  IMAD.IADD R6, R18, 0x1, -R7 ;  /* 0x0000000112067824 */ /* 0x000fe200078e0a07 */
[----:B------:R-:W-:Y:S01]  /*0510*/  LOP3.LUT R8, R8, 0x3ffffffc, RZ, 0xc0, !PT ;  /* 0x3ffffffc08087812 */ /* 0x000fe200078ec0ff */
[----:B------:R-:W-:Y:S01]  /*0520*/  IMAD.MOV.U32 R22, RZ, RZ, 0x1 ;  /* 0x00000001ff167424 */ /* 0x000fe200078e00ff */
[----:B------:R-:W-:-:S02]  /*0530*/  ISETP.NE.AND P3, PT, R5, RZ, PT ;  /* 0x000000ff0500720c */ /* 0x000fc40003f65270 */
[----:B------:R-:W-:Y:S01]  /*0540*/  SHF.R.S32.HI R7, RZ, 0x1f, R6 ;  /* 0x0000001fff077819 */ /* 0x000fe20000011406 */
[----:B------:R-:W-:Y:S01]  /*0550*/  IMAD.IADD R8, R3, 0x1, -R8 ;  /* 0x0000000103087824 */ /* 0x000fe200078e0a08 */
[----:B------:R-:W4:Y:S02]  /*0560*/  LDC R13, c[0x0][0x140] ;  /* 0x00005000ff0d7b82 */ /* 0x000f240000000800 */
[----:B------:R-:W-:Y:S02]  /*0570*/  LEA.HI R7, R7, R6, RZ, 0x3 ;  /* 0x0000000607077211 */ /* 0x000fe400078f18ff */
[----:B0-----:R-:W-:Y:S02]  /*0580*/  ISETP.NE.OR P0, PT, R0, RZ, !P0 ;  /* 0x000000ff0000720c */ /* 0x001fe40004705670 */
[--C-:B------:R-:W-:Y:S02]  /*0590*/  SHF.R.S32.HI R0, RZ, 0x3, R7.reuse ;  /* 0x00000003ff007819 */ /* 0x100fe40000011407 */
[----:B------:R-:W-:-:S02]  /*05a0*/  SHF.R.S32.HI R7, RZ, 0x1f, R7 ;  /* 0x0000001fff077819 */ /* 0x000fc40000011407 */
[----:B-1----:R-:W-:Y:S02]  /*05b0*/  I2FP.F32.U32 R9, UR8 ;  /* 0x0000000800097c45 */ /* 0x002fe40008201000 */
[----:B------:R-:W-:-:S03]  /*05c0*/  LEA.HI R7, R7, R0, RZ, 0x2 ;  /* 0x0000000007077211 */ /* 0x000fc600078f10ff */
[----:B------:R-:W-:Y:S01]  /*05d0*/  FMUL R9, R9, UR4 ;  /* 0x0000000409097c20 */ /* 0x000fe20008400000 */
[----:B------:R-:W-:Y:S01]  /*05e0*/  LOP3.LUT R7, R7, 0xfffffffc, RZ, 0xc0, !PT ;  /* 0xfffffffc07077812 */ /* 0x000fe200078ec0ff */
[----:B------:R-:W-:Y:S01]  /*05f0*/  VOTEU.ALL UP0, P0 ;  /* 0x00000000003f7886 */ /* 0x000fe20000000000 */
[----:B--2---:R-:W-:Y:S01]  /*0600*/  I2FP.F32.U32 R3, R4 ;  /* 0x0000000400037245 */ /* 0x004fe20000201000 */
[----:B------:R-:W-:Y:S01]  /*0610*/  ULDC UR4, c[0x0][0x154] ;  /* 0x0000550000047ab9 */ /* 0x000fe20000000800 */
[----:B------:R-:W-:Y:S01]  /*0620*/  VOTEU.ALL UP1, P0 ;  /* 0x00000000003f7886 */ /* 0x000fe20000020000 */
[----:B------:R-:W0:Y:S01]  /*0630*/  F2I.U32.TRUNC.NTZ R9, R9 ;  /* 0x0000000900097305 */ /* 0x000e22000020f000 */
[----:B------:R-:W-:Y:S01]  /*0640*/  IMAD.IADD R7, R0, 0x1, -R7 ;  /* 0x0000000100077824 */ /* 0x000fe200078e0a07 */
[----:B------:R-:W1:Y:S01]  /*0650*/  @!UP0 S2UR UR7, SR_CgaCtaId ;  /* 0x00000000000789c3 */ /* 0x000e620000008800 */
[----:B------:R-:W-:Y:S01]  /*0660*/  FMUL R12, R3, UR4 ;  /* 0x00000004030c7c20 */ /* 0x000fe20008400000 */
[----:B------:R-:W-:Y:S01]  /*0670*/  UMOV UR4, 0x20 ;  /* 0x0000002000047882 */ /* 0x000fe20000000000 */
[----:B------:R-:W-:Y:S01]  /*0680*/  IMAD R8, R8, 0x4, R7 ;  /* 0x0000000408087824 */ /* 0x000fe200078e0207 */
[----:B------:R-:W-:Y:S01]  /*0690*/  @!UP0 UMOV UR6, 0x400 ;  /* 0x0000040000068882 */ /* 0x000fe20000000000 */
[----:B------:R-:W-:-:S04]  /*06a0*/  @!UP0 UIADD3 UR4, -UR4, 0x100000, URZ ;  /* 0x0010000004048890 */ /* 0x000fc8000fffe13f */
[----:B------:R-:W-:Y:S02]  /*06b0*/  @!UP0 USHF.L.U32 UR5, UR4, 0xb, URZ ;  /* 0x0000000b04058899 */ /* 0x000fe4000800063f */
[----:B------:R-:W-:Y:S01]  /*06c0*/  @!UP0 USHF.L.U32 UR4, UR4, 0x1, URZ ;  /* 0x0000000104048899 */ /* 0x000fe2000800063f */
[----:B----4-:R-:W-:Y:S01]  /*06d0*/  ISETP.EQ.U32.AND P2, PT, R13, 0x1, PT ;  /* 0x000000010d00780c */ /* 0x010fe20003f42070 */
[----:B------:R-:W2:Y:S01]  /*06e0*/  F2I.U32.TRUNC.NTZ R12, R12 ;  /* 0x0000000c000c7305 */ /* 0x000ea2000020f000 */
[C---:B------:R-:W-:Y:S01]  /*06f0*/  LEA.HI R0, R8.reuse, R8, RZ, 0x1 ;  /* 0x0000000808007211 */ /* 0x040fe200078f08ff */
[----:B------:R-:W4:Y:S01]  /*0700*/  LDC R7, c[0x0][0x148] ;  /* 0x00005200ff077b82 */ /* 0x000f220000000800 */
[----:B------:R-:W-:Y:S02]  /*0710*/  IMAD.SHL.U32 R23, R8, 0x4, RZ ;  /* 0x0000000408177824 */ /* 0x000fe400078e00ff */
[----:B------:R-:W-:Y:S01]  /*0720*/  LOP3.LUT R11, R0, 0xfffffffe, RZ, 0xc0, !PT ;  /* 0xfffffffe000b7812 */ /* 0x000fe200078ec0ff */
[----:B0-----:R-:W-:Y:S01]  /*0730*/  IMAD.MOV R15, RZ, RZ, -R9 ;  /* 0x000000ffff0f7224 */ /* 0x001fe200078e0a09 */
[----:B------:R-:W-:-:S02]  /*0740*/  SHF.R.S32.HI R9, RZ, 0x1f, R2 ;  /* 0x0000001fff097819 */ /* 0x000fc40000011402 */
[----:B------:R-:W-:Y:S01]  /*0750*/  LOP3.LUT R23, R8, 0xc, R23, 0x78, !PT ;  /* 0x0000000c08177812 */ /* 0x000fe200078e7817 */
[----:B---3--:R-:W-:Y:S01]  /*0760*/  IMAD R3, R10, R15, UR8 ;  /* 0x000000080a037e24 */ /* 0x008fe2000f8e020f */
[----:B------:R-:W-:Y:S01]  /*0770*/  LEA.HI R9, R9, R2, RZ, 0x2 ;  /* 0x0000000209097211 */ /* 0x000fe200078f10ff */
[----:B------:R-:W-:-:S03]  /*0780*/  IMAD.IADD R0, R8, 0x1, -R11 ;  /* 0x0000000108007824 */ /* 0x000fc600078e0a0b */
[----:B------:R-:W-:Y:S01]  /*0790*/  LOP3.LUT R9, R9, 0xfffffffc, RZ, 0xc0, !PT ;  /* 0xfffffffc09097812 */ /* 0x000fe200078ec0ff */
[----:B--2---:R-:W-:Y:S01]  /*07a0*/  IMAD.MOV R24, RZ, RZ, -R12 ;  /* 0x000000ffff187224 */ /* 0x004fe200078e0a0c */
[----:B------:R-:W-:Y:S01]  /*07b0*/  ISETP.NE.AND P4, PT, R0, R3, PT ;  /* 0x000000030000720c */ /* 0x000fe20003f85270 */
[----:B-1----:R-:W-:Y:S02]  /*07c0*/  @!UP0 ULEA UR6, UR7, UR6, 0x18 ;  /* 0x0000000607068291 */ /* 0x002fe4000f8ec03f */
[----:B------:R-:W-:Y:S01]  /*07d0*/  IMAD.IADD R0, R2, 0x1, -R9 ;  /* 0x0000000102007824 */ /* 0x000fe200078e0a09 */
[----:B------:R-:W-:Y:S01]  /*07e0*/  VOTEU.ALL UP0, P0 ;  /* 0x00000000003f7886 */ /* 0x000fe20000000000 */
[----:B------:R-:W-:Y:S01]  /*07f0*/  LOP3.LUT P0, RZ, R6, 0x7, RZ, 0xc0, !PT ;  /* 0x0000000706ff7812 */ /* 0x000fe2000780c0ff */
[----:B------:R-:W-:Y:S02]  /*0800*/  VIADD R6, R5, 0xffffffff ;  /* 0xffffffff05067836 */ /* 0x000fe40000000000 */
[----:B------:R-:W-:Y:S01]  /*0810*/  ISETP.NE.AND P1, PT, R0, 0x3, PT ;  /* 0x000000030000780c */ /* 0x000fe20003f25270 */
[----:B----4-:R-:W-:Y:S01]  /*0820*/  IMAD R9, R7, R24, R4 ;  /* 0x0000001807097224 */ /* 0x010fe200078e0204 */
[----:B------:R-:W-:-:S02]  /*0830*/  ISETP.LT.U32.AND P0, PT, R23, 0x2, !P0 ;  /* 0x000000021700780c */ /* 0x000fc40004701070 */
[----:B------:R-:W-:Y:S01]  /*0840*/  ISETP.EQ.OR P1, PT, R0, RZ, !P1 ;  /* 0x000000ff0000720c */ /* 0x000fe20004f22670 */
[----:B------:R-:W0:Y:S02]  /*0850*/  FENCE.VIEW.ASYNC.S ;  /* 0x00000000000073c6 */ /* 0x000e240000000000 */
[----:B0-----:R0:W1:Y:S01]  /*0860*/  @!UP0 SYNCS.EXCH.64 URZ, [UR6+0xf0], UR4 ;  /* 0x0000f004063f85b2 */ /* 0x0010620008000100 */
[----:B------:R-:W-:Y:S02]  /*0870*/  @P4 LEA.HI R2, R23, R23, RZ, 0x1 ;  /* 0x0000001717024211 */ /* 0x000fe400078f08ff */
[----:B------:R-:W-:Y:S02]  /*0880*/  ISETP.EQ.AND P1, PT, R5, RZ, P1 ;  /* 0x000000ff0500720c */ /* 0x000fe40000f22270 */
[----:B------:R-:W-:Y:S02]  /*0890*/  @P4 SHF.R.S32.HI R2, RZ, 0x1, R2 ;  /* 0x00000001ff024819 */ /* 0x000fe40000011402 */
[----:B------:R-:W-:-:S02]  /*08a0*/  ISETP.GE.U32.AND P6, PT, R6, 0x2, PT ;  /* 0x000000020600780c */ /* 0x000fc40003fc6070 */
[----:B------:R-:W-:Y:S02]  /*08b0*/  @P4 ISETP.NE.AND P5, PT, R2, R9, PT ;  /* 0x000000090200420c */ /* 0x000fe40003fa5270 */
[----:B------:R-:W-:Y:S02]  /*08c0*/  SEL R9, RZ, 0x1, !P0 ;  /* 0x00000001ff097807 */ /* 0x000fe40004000000 */
[----:B------:R-:W-:Y:S02]  /*08d0*/  @P4 SEL R22, RZ, 0x1, P5 ;  /* 0x00000001ff164807 */ /* 0x000fe40002800000 */
[----:B------:R-:W-:Y:S01]  /*08e0*/  SEL R19, RZ, 0x1, !P1 ;  /* 0x00000001ff137807 */ /* 0x000fe20004800000 */
[----:B------:R0:W2:Y:S01]  /*08f0*/  @!UP1 SYNCS.EXCH.64 URZ, [UR6+0xf8], UR4 ;  /* 0x0000f804063f95b2 */ /* 0x0000a20008000100 */
[----:B------:R-:W-:Y:S01]  /*0900*/  LOP3.LUT R22, R22, R9, RZ, 0xc0, !PT ;  /* 0x0000000916167212 */ /* 0x000fe200078ec0ff */
[----:B------:R-:W-:Y:S01]  /*0910*/  NOP ;  /* 0x0000000000007918 */ /* 0x000fe20000000000 */
[----:B------:R-:W-:Y:S01]  /*0920*/  SEL R19, R19, 0x2, P6 ;  /* 0x0000000213137807 */ /* 0x000fe20003000000 */
[----:B------:R-:W-:Y:S06]  /*0930*/  @!P2 BRA `(.L_x_4) ;  /* 0x000000000008a947 */ /* 0x000fec0003800000 */
[----:B-12---:R-:W-:Y:S01]  /*0940*/  UCGABAR_ARV ;  /* 0x00000000000079c7 */ /* 0x006fe20008000000 */
[----:B------:R-:W-:Y:S05]  /*0950*/  BRA `(.L_x_5) ;  /* 0x0000000000047947 */ /* 0x000fea0003800000 */
.L_x_4:
[----:B-12---:R-:W-:Y:S01]  /*0960*/  NOP ;  /* 0x0000000000007918 */ /* 0x006fe20000000000 */
.L_x_5:
[----:B------:R-:W1:Y:S01]  /*0970*/  LDC R2, c[0x0][0x65c] ;  /* 0x00019700ff027b82 */ /* 0x000e620000000800 */
[----:B------:R-:W-:Y:S02]  /*0980*/  IMAD.U32 R8, RZ, RZ, UR8 ;  /* 0x00000008ff087e24 */ /* 0x000fe4000f8e00ff */
[----:B------:R-:W-:Y:S01]  /*0990*/  IMAD.MOV.U32 R9, RZ, RZ, RZ ;  /* 0x000000ffff097224 */ /* 0x000fe200078e00ff */
[----:B-1----:R-:W-:-:S04]  /*09a0*/  ISETP.NE.AND P1, PT, R2, 0x1, PT ;  /* 0x000000010200780c */ /* 0x002fc80003f25270 */
[----:B------:R-:W-:-:S09]  /*09b0*/  P2R R5, PR, RZ, 0x2 ;  /* 0x00000002ff057803 */ /* 0x000fd20000000000 */
[----:B------:R-:W1:Y:S01]  /*09c0*/  @P1 LDC R17, c[0x0][0x10] ;  /* 0x00000400ff111b82 */ /* 0x000e620000000800 */
[----:B------:R-:W-:Y:S02]  /*09d0*/  @P1 IMAD.MOV.U32 R5, RZ, RZ, RZ ;  /* 0x000000ffff051224 */ /* 0x000fe400078e00ff */
[----:B------:R-:W-:-:S05]  /*09e0*/  @P1 IMAD.MOV.U32 R13, RZ, RZ, RZ ;  /* 0x000000ffff0d1224 */ /* 0x000fca00078e00ff */
[----:B------:R-:W2:Y:S01]  /*09f0*/  @!P1 LDC R11, c[0x0][0xc] ;  /* 0x00000300ff0b9b82 */ /* 0x000ea20000000800 */
[----:B-1----:R-:W-:-:S04]  /*0a00*/  @P1 IMAD.WIDE.U32 R16, R17, UR8, R4 ;  /* 0x0000000811101c25 */ /* 0x002fc8000f8e0004 */
[----:B------:R-:W-:Y:S02]  /*0a10*/  @P1 IMAD.IADD R17, R17, 0x1, R13 ;  /* 0x0000000111111824 */ /* 0x000fe400078e020d */
[----:B--2---:R-:W-:-:S04]  /*0a20*/  @!P1 IMAD.WIDE.U32 R8, R4, R11, R8 ;  /* 0x0000000b04089225 */ /* 0x004fc800078e0008 */
[----:B------:R-:W-:Y:S02]  /*0a30*/  @!P1 IMAD.MOV.U32 R16, RZ, RZ, R8 ;  /* 0x000000ffff109224 */ /* 0x000fe400078e0008 */
[----:B------:R-:W-:Y:S01]  /*0a40*/  @!P1 IMAD.MOV.U32 R17, RZ, RZ, R9 ;  /* 0x000000ffff119224 */ /* 0x000fe200078e0009 */
[----:B------:R-:W-:Y:S06]  /*0a50*/  @!P2 BRA `(.L_x_6) ;  /* 0x00000000000ca947 */ /* 0x000fec0003800000 */
[----:B------:R-:W-:Y:S01]  /*0a60*/  UCGABAR_WAIT ;  /* 0x0000000000007dc7 */ /* 0x000fe20008000000 */
[----:B------:R-:W-:Y:S01]  /*0a70*/  CCTL.IVALL ;  /* 0x00000000ff00798f */ /* 0x000fe20002000000 */
[----:B------:R-:W-:Y:S05]  /*0a80*/  BRA `(.L_x_7) ;  /* 0x0000000000047947 */ /* 0x000fea0003800000 */
.L_x_6:
[----:B------:R-:W-:Y:S06]  /*0a90*/  BAR.SYNC.DEFER_BLOCKING 0x0 ;  /* 0x0000000000007b1d */ /* 0x000fec0000010000 */
.L_x_7:
[----:B------:R-:W-:Y:S05]  /*0aa0*/  @!P3 BRA `(.L_x_8) ;  /* 0x0000005c0024b947 */ /* 0x000fea0003800000 */
[----:B------:R-:W-:-:S13]  /*0ab0*/  ISETP.GT.U32.AND P0, PT, R6, 0x1, PT ;  /* 0x000000010600780c */ /* 0x000fda0003f04070 */
[----:B0-----:R-:W-:Y:S05]  /*0ac0*/  @P0 EXIT ;  /* 0x000000000000094d */ /* 0x001fea0003800000 */
[----:B------:R-:W-:Y:S01]  /*0ad0*/  ULDC.64 UR4, c[0x0][0x650] ;  /* 0x0001940000047ab9 */ /* 0x000fe20000000a00 */
[----:B------:R-:W-:Y:S01]  /*0ae0*/  PRMT R0, RZ, 0x7610, R0 ;  /* 0x00007610ff007816 */ /* 0x000fe20000000000 */
[----:B------:R-:W-:Y:S01]  /*0af0*/  IMAD.MOV.U32 R92, RZ, RZ, -0x1 ;  /* 0xffffffffff5c7424 */ /* 0x000fe200078e00ff */
[----:B------:R-:W-:Y:S01]  /*0b00*/  ISETP.GE.U32.AND P0, PT, R16, UR4, PT ;  /* 0x0000000410007c0c */ /* 0x000fe2000bf06070 */
[----:B------:R-:W-:Y:S02]  /*0b10*/  IMAD.MOV.U32 R93, RZ, RZ, -0x1 ;  /* 0xffffffffff5d7424 */ /* 0x000fe400078e00ff */
[----:B------:R-:W-:Y:S01]  /*0b20*/  IMAD.MOV.U32 R91, RZ, RZ, -0x1 ;  /* 0xffffffffff5b7424 */ /* 0x000fe200078e00ff */
[----:B------:R-:W-:-:S13]  /*0b30*/  ISETP.GE.U32.AND.EX P0, PT, R17, UR5, PT, P0 ;  /* 0x0000000511007c0c */ /* 0x000fda000bf06100 */
[----:B------:R-:W-:Y:S05]  /*0b40*/  @P0 BRA `(.L_x_9) ;  /* 0x0000000400280947 */ /* 0x000fea0003800000 */
[----:B------:R-:W0:Y:S01]  /*0b50*/  LDC.64 R20, c[0x0][0x628] ;  /* 0x00018a00ff147b82 */ /* 0x000e220000000a00 */
[----:B------:R-:W-:Y:S02]  /*0b60*/  IMAD.MOV.U32 R8, RZ, RZ, R16 ;  /* 0x000000ffff087224 */ /* 0x000fe400078e0010 */
[----:B------:R-:W-:-:S05]  /*0b70*/  IMAD.MOV.U32 R9, RZ, RZ, R17 ;  /* 0x000000ffff097224 */ /* 0x000fca00078e0011 */
[----:B------:R-:W1:Y:S08]  /*0b80*/  LDC R0, c[0x0][0x630] ;  /* 0x00018c00ff007b82 */ /* 0x000e700000000800 */
[----:B------:R-:W2:Y:S01]  /*0b90*/  LDC.64 R26, c[0x0][0x620] ;  /* 0x00018800ff1a7b82 */ /* 0x000ea20000000a00 */
[----:B0-----:R-:W-:-:S04]  /*0ba0*/  ISETP.NE.U32.AND P0, PT, R20, RZ, PT ;  /* 0x000000ff1400720c */ /* 0x001fc80003f05070 */
[----:B------:R-:W-:-:S13]  /*0bb0*/  ISETP.NE.AND.EX P0, PT, R21, RZ, PT, P0 ;  /* 0x000000ff1500720c */ /* 0x000fda0003f05300 */
[----:B-12---:R-:W-:Y:S05]  /*0bc0*/  @!P0 BRA `(.L_x_10) ;  /* 0x0000000000288947 */ /* 0x006fea0003800000 */
[----:B------:R-:W0:Y:S02]  /*0bd0*/  LDC R13, c[0x0][0x634] ;  /* 0x00018d00ff0d7b82 */ /* 0x000e240000000800 */
[----:B0-----:R-:W-:-:S05]  /*0be0*/  IADD3 R13, P0, R16, R13, RZ ;  /* 0x0000000d100d7210 */ /* 0x001fca0007f1e0ff */
[----:B------:R-:W-:-:S04]  /*0bf0*/  IMAD.X R15, RZ, RZ, R17, P0 ;  /* 0x000000ffff0f7224 */ /* 0x000fc800000e0611 */
[----:B------:R-:W-:-:S04]  /*0c00*/  IMAD.WIDE.U32 R8, R15, R20, RZ ;  /* 0x000000140f087225 */ /* 0x000fc800078e00ff */
[----:B------:R-:W-:-:S04]  /*0c10*/  IMAD.WIDE.U32 R10, P0, R13, R21, R8 ;  /* 0x000000150d0a7225 */ /* 0x000fc80007800008 */
[----:B------:R-:W-:-:S04]  /*0c20*/  IMAD.WIDE.U32 R8, R13, R20, RZ ;  /* 0x000000140d087225 */ /* 0x000fc800078e00ff */
[----:B------:R-:W-:Y:S01]  /*0c30*/  IMAD.X R13, RZ, RZ, RZ, P0 ;  /* 0x000000ffff0d7224 */ /* 0x000fe200000e06ff */
[----:B------:R-:W-:Y:S01]  /*0c40*/  IADD3 RZ, P0, R9, R10, RZ ;  /* 0x0000000a09ff7210 */ /* 0x000fe20007f1e0ff */
[----:B------:R-:W-:-:S04]  /*0c50*/  IMAD.MOV.U32 R12, RZ, RZ, R11 ;  /* 0x000000ffff0c7224 */ /* 0x000fc800078e000b */
[----:B------:R-:W-:-:S08]  /*0c60*/  IMAD.WIDE.U32.X R8, R15, R21, R12, P0 ;  /* 0x000000150f087225 */ /* 0x000fd000000e040c */
.L_x_10:
[----:B------:R-:W0:Y:S01]  /*0c70*/  LDC.64 R20, c[0x0][0x640] ;  /* 0x00019000ff147b82 */ /* 0x000e220000000a00 */
[--C-:B------:R-:W-:Y:S01]  /*0c80*/  SHF.R.U64 R91, R8, R0, R9.reuse ;  /* 0x00000000085b7219 */ /* 0x100fe20000001209 */
[----:B------:R-:W-:Y:S01]  /*0c90*/  IMAD R28, R7, R24, R4 ;  /* 0x00000018071c7224 */ /* 0x000fe200078e0204 */
[----:B------:R-:W-:Y:S01]  /*0ca0*/  SHF.R.U32.HI R0, RZ, R0, R9 ;  /* 0x00000000ff007219 */ /* 0x000fe20000011609 */
[----:B------:R-:W-:Y:S01]  /*0cb0*/  IMAD.MOV.U32 R25, RZ, RZ, 0x1 ;  /* 0x00000001ff197424 */ /* 0x000fe200078e00ff */
[----:B------:R-:W-:-:S03]  /*0cc0*/  IADD3 R5, P0, RZ, -R91, RZ ;  /* 0x8000005bff057210 */ /* 0x000fc60007f1e0ff */
[----:B------:R-:W1:Y:S02]  /*0cd0*/  LDC R6, c[0x0][0x618] ;  /* 0x00018600ff067b82 */ /* 0x000e640000000800 */
[----:B------:R-:W-:-:S04]  /*0ce0*/  IMAD.X R9, RZ, RZ, ~R0, P0 ;  /* 0x000000ffff097224 */ /* 0x000fc800000e0e00 */
[-C--:B------:R-:W-:Y:S02]  /*0cf0*/  IMAD R0, R9, R26.reuse, RZ ;  /* 0x0000001a09007224 */ /* 0x080fe400078e02ff */
[----:B------:R-:W2:Y:S01]  /*0d00*/  LDC R11, c[0x0][0x608] ;  /* 0x00018200ff0b7b82 */ /* 0x000ea20000000800 */
[----:B------:R-:W-:-:S04]  /*0d10*/  IMAD.WIDE.U32 R8, R5, R26, R16 ;  /* 0x0000001a05087225 */ /* 0x000fc800078e0010 */
[----:B------:R-:W-:-:S03]  /*0d20*/  IMAD R5, R5, R27, R0 ;  /* 0x0000001b05057224 */ /* 0x000fc600078e0200 */
[----:B------:R-:W3:Y:S01]  /*0d30*/  LDC R12, c[0x0][0x658] ;  /* 0x00019600ff0c7b82 */ /* 0x000ee20000000800 */
[----:B0-----:R-:W-:Y:S01]  /*0d40*/  ISETP.NE.U32.AND P0, PT, R20, RZ, PT ;  /* 0x000000ff1400720c */ /* 0x001fe20003f05070 */
[----:B------:R-:W-:Y:S02]  /*0d50*/  IMAD.IADD R5, R9, 0x1, R5 ;  /* 0x0000000109057824 */ /* 0x000fe400078e0205 */
[----:B------:R-:W-:Y:S01]  /*0d60*/  IMAD.MOV.U32 R9, RZ, RZ, -0x1 ;  /* 0xffffffffff097424 */ /* 0x000fe200078e00ff */
[----:B------:R-:W-:-:S03]  /*0d70*/  ISETP.NE.AND.EX P0, PT, R21, RZ, PT, P0 ;  /* 0x000000ff1500720c */ /* 0x000fc60003f05300 */
[----:B------:R-:W0:Y:S01]  /*0d80*/  LDC R15, c[0x0][0x600] ;  /* 0x00018000ff0f7b82 */ /* 0x000e220000000800 */
[-CC-:B-1----:R-:W-:Y:S02]  /*0d90*/  SHF.R.U64 R13, R8, R6.reuse, R5.reuse ;  /* 0x00000006080d7219 */ /* 0x182fe40000001205 */
[----:B------:R-:W-:-:S05]  /*0da0*/  SHF.R.U32.HI R0, RZ, R6, R5 ;  /* 0x00000006ff007219 */ /* 0x000fca0000011605 */
[----:B------:R-:W1:Y:S01]  /*0db0*/  LDC R14, c[0x0][0x648] ;  /* 0x00019200ff0e7b82 */ /* 0x000e620000000800 */
[-CC-:B--2---:R-:W-:Y:S02]  /*0dc0*/  SHF.R.U64 R29, R13, R11.reuse, R0.reuse ;  /* 0x0000000b0d1d7219 */ /* 0x184fe40000001200 */
[----:B------:R-:W-:-:S05]  /*0dd0*/  SHF.R.U32.HI R5, RZ, R11, R0 ;  /* 0x0000000bff057219 */ /* 0x000fca0000011600 */
[----:B------:R-:W2:Y:S01]  /*0de0*/  LDC R26, c[0x0][0x638] ;  /* 0x00018e00ff1a7b82 */ /* 0x000ea20000000800 */
[-CC-:B---3--:R-:W-:Y:S02]  /*0df0*/  SHF.R.U64 R24, R29, R12.reuse, R5.reuse ;  /* 0x0000000c1d187219 */ /* 0x188fe40000001205 */
[-C--:B------:R-:W-:Y:S02]  /*0e00*/  SHF.L.U32 R0, R9, R12.reuse, RZ ;  /* 0x0000000c09007219 */ /* 0x080fe400000006ff */
[----:B------:R-:W-:Y:S01]  /*0e10*/  SHF.R.U32.HI R5, RZ, R12, R5 ;  /* 0x0000000cff057219 */ /* 0x000fe20000011605 */
[----:B------:R-:W-:Y:S01]  /*0e20*/  IMAD.MOV.U32 R4, RZ, RZ, R24 ;  /* 0x000000ffff047224 */ /* 0x000fe200078e0018 */
[----:B------:R-:W-:Y:S01]  /*0e30*/  LOP3.LUT R10, RZ, R0, RZ, 0x33, !PT ;  /* 0x00000000ff0a7212 */ /* 0x000fe200078e33ff */
[----:B------:R-:W3:Y:S01]  /*0e40*/  LDC R27, c[0x0][0x610] ;  /* 0x00018400ff1b7b82 */ /* 0x000ee20000000800 */
[----:B------:R-:W-:Y:S05]  /*0e50*/  @!P0 BRA `(.L_x_11) ;  /* 0x0000000000288947 */ /* 0x000fea0003800000 */
[----:B------:R-:W4:Y:S02]  /*0e60*/  LDC R9, c[0x0][0x64c] ;  /* 0x00019300ff097b82 */ /* 0x000f240000000800 */
[----:B----4-:R-:W-:-:S05]  /*0e70*/  IADD3 R9, P0, R24, R9, RZ ;  /* 0x0000000918097210 */ /* 0x010fca0007f1e0ff */
        /* <DEDUP_REMOVED lines=8> */
.L_x_11:
[----:B-1----:R-:W-:Y:S01]  /*0f00*/  SHF.R.U64 R4, R4, R14, R5 ;  /* 0x0000000e04047219 */ /* 0x002fe20000001205 */
[----:B0-----:R-:W-:Y:S01]  /*0f10*/  VIADD R6, R15, 0xffffffff ;  /* 0xffffffff0f067836 */ /* 0x001fe20000000000 */
[----:B------:R-:W-:Y:S02]  /*0f20*/  SHF.L.U32 R0, R25, R12, RZ ;  /* 0x0000000c19007219 */ /* 0x000fe400000006ff */
[----:B------:R-:W-:Y:S01]  /*0f30*/  LOP3.LUT R5, R29, R10, RZ, 0xc0, !PT ;  /* 0x0000000a1d057212 */ /* 0x000fe200078ec0ff */
[----:B------:R-:W-:Y:S01]  /*0f40*/  IMAD.MOV R7, RZ, RZ, -R4 ;  /* 0x000000ffff077224 */ /* 0x000fe200078e0a04 */
[----:B------:R-:W-:Y:S02]  /*0f50*/  SEL R3, R3, R28, !P1 ;  /* 0x0000001c03037207 */ /* 0x000fe40004800000 */
[----:B------:R-:W-:Y:S01]  /*0f60*/  LOP3.LUT R6, R13, R6, RZ, 0xc0, !PT ;  /* 0x000000060d067212 */ /* 0x000fe200078ec0ff */
[----:B------:R-:W-:Y:S02]  /*0f70*/  IMAD R4, R0, R4, R5 ;  /* 0x0000000400047224 */ /* 0x000fe400078e0205 */
[----:B--2---:R-:W-:-:S02]  /*0f80*/  IMAD R0, R7, R26, R24 ;  /* 0x0000001a07007224 */ /* 0x004fc400078e0218 */
[----:B---3--:R-:W-:Y:S02]  /*0f90*/  IMAD R3, R4, R27, R3 ;  /* 0x0000001b04037224 */ /* 0x008fe400078e0203 */
[----:B------:R-:W-:Y:S02]  /*0fa0*/  IMAD R92, R0, R15, R6 ;  /* 0x0000000f005c7224 */ /* 0x000fe400078e0206 */
[----:B------:R-:W-:-:S03]  /*0fb0*/  IMAD.MOV.U32 R4, RZ, RZ, 0x1 ;  /* 0x00000001ff047424 */ /* 0x000fc600078e00ff */
[----:B------:R-:W-:Y:S02]  /*0fc0*/  SEL R93, R92, R3, !P1 ;  /* 0x000000035c5d7207 */ /* 0x000fe40004800000 */
[----:B------:R-:W-:Y:S02]  /*0fd0*/  PRMT R0, R4, 0x7610, R0 ;  /* 0x0000761004007816 */ /* 0x000fe40000000000 */
[----:B------:R-:W-:-:S07]  /*0fe0*/  SEL R92, R3, R92, !P1 ;  /* 0x0000005c035c7207 */ /* 0x000fce0004800000 */
.L_x_9:
[----:B------:R-:W-:-:S08]  /*0ff0*/  NOP ;  /* 0x0000000000007918 */ /* 0x000fd00000000000 */
[----:B------:R-:W0:Y:S02]  /*1000*/  USETMAXREG.TRY_ALLOC.CTAPOOL UP0, 0xe8 ;  /* 0x000000e8000079c8 */ /* 0x000e240008000600 */
[----:B0-----:R-:W-:-:S13]  /*1010*/  PLOP3.LUT P0, PT, PT, PT, UP0, 0x80, 0x0 ;  /* 0x000000000000781c */ /* 0x001fda0003f0f008 */
[----:B------:R-:W-:Y:S05]  /*1020*/  @!P0 BRA `(.L_x_9) ;  /* 0xfffffffc00f08947 */ /* 0x000fea000383ffff */
[----:B------:R-:W-:Y:S01]  /*1030*/  ULDC.64 UR4, c[0x0][0x598] ;  /* 0x0001660000047ab9 */ /* 0x000fe20000000a00 */
[----:B------:R-:W-:Y:S01]  /*1040*/  ULDC.64 UR36, c[0x0][0x208] ;  /* 0x0000820000247ab9 */ /* 0x000fe20000000a00 */
[----:B------:R-:W-:-:S04]  /*1050*/  ISETP.NE.U32.AND P0, PT, RZ, UR4, PT ;  /* 0x00000004ff007c0c */ /* 0x000fc8000bf05070 */
[----:B------:R-:W-:-:S13]  /*1060*/  ISETP.NE.AND.EX P0, PT, RZ, UR5, PT, P0 ;  /* 0x00000005ff007c0c */ /* 0x000fda000bf05300 */
[----:B------:R-:W-:Y:S05]  /*1070*/  @!P0 BRA `(.L_x_12) ;  /* 0x00000000001c8947 */ /* 0x000fea0003800000 */
[----:B------:R-:W0:Y:S02]  /*1080*/  LDC.64 R4, c[0x0][0x598] ;  /* 0x00016600ff047b82 */ /* 0x000e240000000a00 */
[----:B0-----:R-:W2:Y:S02]  /*1090*/  LDG.E.64 R4, desc[UR36][R4.64] ;  /* 0x0000002404047981 */ /* 0x001ea4000c1e1b00 */
[----:B--2---:R-:W-:-:S04]  /*10a0*/  ISETP.NE.U32.AND P0, PT, R4, RZ, PT ;  /* 0x000000ff0400720c */ /* 0x004fc80003f05070 */
[----:B------:R-:W-:-:S13]  /*10b0*/  ISETP.NE.AND.EX P0, PT, R5, RZ, PT, P0 ;  /* 0x000000ff0500720c */ /* 0x000fda0003f05300 */
[----:B------:R-:W-:Y:S05]  /*10c0*/  @!P0 BRA `(.L_x_12) ;  /* 0x0000000000088947 */ /* 0x000fea0003800000 */
[----:B------:R0:W5:Y:S01]  /*10d0*/  LD.E R88, desc[UR36][R4.64] ;  /* 0x0000002404587980 */ /* 0x000162000c101900 */
[----:B------:R-:W-:Y:S05]  /*10e0*/  BRA `(.L_x_13) ;  /* 0x0000000000247947 */ /* 0x000fea0003800000 */
.L_x_12:
[----:B------:R-:W-:Y:S02]  /*10f0*/  ULDC.64 UR4, c[0x0][0x588] ;  /* 0x0001620000047ab9 */ /* 0x000fe40000000a00 */
[----:B------:R-:W-:-:S04]  /*1100*/  ISETP.NE.U32.AND P0, PT, RZ, UR4, PT ;  /* 0x00000004ff007c0c */ /* 0x000fc8000bf05070 */
[----:B------:R-:W-:-:S13]  /*1110*/  ISETP.NE.AND.EX P0, PT, RZ, UR5, PT, P0 ;  /* 0x00000005ff007c0c */ /* 0x000fda000bf05300 */
[----:B------:R-:W-:Y:S05]  /*1120*/  @!P0 BRA `(.L_x_14) ;  /* 0x00000000000c8947 */ /* 0x000fea0003800000 */
[----:B------:R-:W0:Y:S02]  /*1130*/  LDC.64 R88, c[0x0][0x588] ;  /* 0x00016200ff587b82 */ /* 0x000e240000000a00 */
[----:B0-----:R1:W5:Y:S01]  /*1140*/  LDG.E R88, desc[UR36][R88.64] ;  /* 0x0000002458587981 */ /* 0x001362000c1e1900 */
[----:B------:R-:W-:Y:S05]  /*1150*/  BRA `(.L_x_13) ;  /* 0x0000000000087947 */ /* 0x000fea0003800000 */
.L_x_14:
[----:B------:R-:W-:Y:S02]  /*1160*/  ULDC UR4, c[0x0][0x580] ;  /* 0x0001600000047ab9 */ /* 0x000fe40000000800 */
[----:B------:R-:W-:-:S07]  /*1170*/  IMAD.U32 R88, RZ, RZ, UR4 ;  /* 0x00000004ff587e24 */ /* 0x000fce000f8e00ff */
.L_x_13:
[----:B------:R-:W-:Y:S02]  /*1180*/  ULDC.64 UR4, c[0x0][0x5a0] ;  /* 0x0001680000047ab9 */ /* 0x000fe40000000a00 */
[----:B------:R-:W-:-:S04]  /*1190*/  ISETP.NE.U32.AND P0, PT, RZ, UR4, PT ;  /* 0x00000004ff007c0c */ /* 0x000fc8000bf05070 */
[----:B------:R-:W-:-:S13]  /*11a0*/  ISETP.NE.AND.EX P0, PT, RZ, UR5, PT, P0 ;  /* 0x00000005ff007c0c */ /* 0x000fda000bf05300 */
[----:B------:R-:W-:Y:S05]  /*11b0*/  @!P0 BRA `(.L_x_15) ;  /* 0x00000000001c8947 */ /* 0x000fea0003800000 */
[----:B0-----:R-:W0:Y:S02]  /*11c0*/  LDC.64 R4, c[0x0][0x5a0] ;  /* 0x00016800ff047b82 */ /* 0x001e240000000a00 */
[----:B0-----:R-:W2:Y:S02]  /*11d0*/  LDG.E.64 R4, desc[UR36][R4.64] ;  /* 0x0000002404047981 */ /* 0x001ea4000c1e1b00 */
[----:B--2---:R-:W-:-:S04]  /*11e0*/  ISETP.NE.U32.AND P0, PT, R4, RZ, PT ;  /* 0x000000ff0400720c */ /* 0x004fc80003f05070 */
[----:B------:R-:W-:-:S13]  /*11f0*/  ISETP.NE.AND.EX P0, PT, R5, RZ, PT, P0 ;  /* 0x000000ff0500720c */ /* 0x000fda0003f05300 */
[----:B------:R-:W-:Y:S05]  /*1200*/  @!P0 BRA `(.L_x_15) ;  /* 0x0000000000088947 */ /* 0x000fea0003800000 */
[----:B-1----:R0:W5:Y:S01]  /*1210*/  LD.E R89, desc[UR36][R4.64] ;  /* 0x0000002404597980 */ /* 0x002162000c101900 */
[----:B------:R-:W-:Y:S05]  /*1220*/  BRA `(.L_x_16) ;  /* 0x0000000000247947 */ /* 0x000fea0003800000 */
.L_x_15:
[----:B------:R-:W-:Y:S02]  /*1230*/  ULDC.64 UR4, c[0x0][0x590] ;  /* 0x0001640000047ab9 */ /* 0x000fe40000000a00 */
[----:B------:R-:W-:-:S04]  /*1240*/  ISETP.NE.U32.AND P0, PT, RZ, UR4, PT ;  /* 0x00000004ff007c0c */ /* 0x000fc8000bf05070 */
[----:B------:R-:W-:-:S13]  /*1250*/  ISETP.NE.AND.EX P0, PT, RZ, UR5, PT, P0 ;  /* 0x00000005ff007c0c */ /* 0x000fda000bf05300 */
[----:B------:R-:W-:Y:S05]  /*1260*/  @!P0 BRA `(.L_x_17) ;  /* 0x00000000000c8947 */ /* 0x000fea0003800000 */
[----:B0-----:R-:W1:Y:S02]  /*1270*/  LDC.64 R4, c[0x0][0x590] ;  /* 0x00016400ff047b82 */ /* 0x001e640000000a00 */
[----:B-1----:R1:W5:Y:S01]  /*1280*/  LDG.E R89, desc[UR36][R4.64] ;  /* 0x0000002404597981 */ /* 0x002362000c1e1900 */
[----:B------:R-:W-:Y:S05]  /*1290*/  BRA `(.L_x_16) ;  /* 0x0000000000087947 */ /* 0x000fea0003800000 */
.L_x_17:
[----:B------:R-:W-:Y:S02]  /*12a0*/  ULDC UR4, c[0x0][0x584] ;  /* 0x0001610000047ab9 */ /* 0x000fe40000000800 */
[----:B-1----:R-:W-:-:S07]  /*12b0*/  IMAD.U32 R89, RZ, RZ, UR4 ;  /* 0x00000004ff597e24 */ /* 0x002fce000f8e00ff */
.L_x_16:
[----:B------:R-:W-:-:S13]  /*12c0*/  LOP3.LUT P0, RZ, R0, 0xff, RZ, 0xc0, !PT ;  /* 0x000000ff00ff7812 */ /* 0x000fda000780c0ff */
[----:B------:R-:W-:Y:S05]  /*12d0*/  @!P0 EXIT ;  /* 0x000000000000894d */ /* 0x000fea0003800000 */
[----:B------:R-:W-:Y:S01]  /*12e0*/  ULDC UR4, c[0x0][0x28c] ;  /* 0x0000a30000047ab9 */ /* 0x000fe20000000800 */
[----:B------:R-:W-:Y:S01]  /*12f0*/  LOP3.LUT R90, R19, 0x1, RZ, 0xfc, !PT ;  /* 0x00000001135a7812 */ /* 0x000fe200078efcff */
[----:B------:R-:W-:Y:S01]  /*1300*/  UIADD3 UR4, UR4, 0x1f, URZ ;  /* 0x0000001f04047890 */ /* 0x000fe2000fffe03f */
[----:B------:R-:W-:Y:S01]  /*1310*/  UMOV UR38, URZ ;  /* 0x0000003f00267c82 */ /* 0x000fe20008000000 */
[----:B------:R-:W-:Y:S02]  /*1320*/  UMOV UR39, URZ ;  /* 0x0000003f00277c82 */ /* 0x000fe40008000000 */
[----:B------:R-:W-:-:S04]  /*1330*/  USHF.R.S32.HI UR5, URZ, 0x1f, UR4 ;  /* 0x0000001f3f057899 */ /* 0x000fc80008011404 */
[----:B------:R-:W-:-:S04]  /*1340*/  ULEA.HI UR5, UR5, UR4, URZ, 0x5 ;  /* 0x0000000405057291 */ /* 0x000fc8000f8f283f */
[----:B------:R-:W-:-:S12]  /*1350*/  USHF.R.S32.HI UR40, URZ, 0x5, UR5 ;  /* 0x000000053f287899 */ /* 0x000fd80008011405 */
.L_x_165:
[----:B------:R-:W-:Y:S01]  /*1360*/  LOP3.LUT R0, R18, 0x80, RZ, 0xc0, !PT ;  /* 0x0000008012007812 */ /* 0x000fe200078ec0ff */
[----:B--2---:R-:W2:Y:S01]  /*1370*/  S2UR UR7, SR_CgaCtaId ;  /* 0x00000000000779c3 */ /* 0x004ea20000008800 */
[----:B------:R-:W-:Y:S02]  /*1380*/  UMOV UR6, 0x400 ;  /* 0x0000040000067882 */ /* 0x000fe40000000000 */
[----:B------:R-:W-:-:S06]  /*1390*/  SHF.R.U32.HI R0, RZ, 0x7, R0 ;  /* 0x00000007ff007819 */ /* 0x000fcc0000011600 */
[----:B---3--:R-:W3:Y:S01]  /*13a0*/  SHFL.IDX PT, R0, R0, RZ, 0x1f ;  /* 0x00001fff00007589 */ /* 0x008ee200000e0000 */
[----:B--2---:R-:W-:Y:S01]  /*13b0*/  ULEA UR6, UR7, UR6, 0x18 ;  /* 0x0000000607067291 */ /* 0x004fe2000f8ec03f */
[----:B---3--:R-:W-:-:S13]  /*13c0*/  R2UR UR4, R0 ;  /* 0x00000000000472ca */ /* 0x008fda00000e0000 */
[----:B------:R-:W-:-:S04]  /*13d0*/  ULEA.HI UR5, UR4, UR4, URZ, 0x1 ;  /* 0x0000000404057291 */ /* 0x000fc8000f8f083f */
[----:B------:R-:W-:-:S04]  /*13e0*/  ULOP3.LUT UR5, UR5, 0xffffe, URZ, 0xc0, !UPT ;  /* 0x000ffffe05057892 */ /* 0x000fc8000f8ec03f */
[----:B------:R-:W-:-:S03]  /*13f0*/  UIADD3 UR5, UR4, -UR5, URZ ;  /* 0x8000000504057290 */ /* 0x000fc6000fffe03f */
[----:B------:R-:W-:Y:S01]  /*1400*/  ULDC UR4, c[0x0][0x28c] ;  /* 0x0000a30000047ab9 */ /* 0x000fe20000000800 */
[----:B------:R-:W-:Y:S01]  /*1410*/  ULEA UR5, UR5, UR6, 0xc ;  /* 0x0000000605057291 */ /* 0x000fe2000f8e603f */
[----:B------:R-:W-:-:S03]  /*1420*/  ISETP.LT.AND P0, PT, RZ, UR4, PT ;  /* 0x00000004ff007c0c */ /* 0x000fc6000bf01270 */
[----:B------:R-:W-:-:S04]  /*1430*/  UIADD3 UR5, UR5, 0x200, URZ ;  /* 0x0000020005057890 */ /* 0x000fc8000fffe03f */
[----:B------:R-:W-:-:S04]  /*1440*/  USHF.R.U32.HI UR5, URZ, 0x4, UR5 ;  /* 0x000000043f057899 */ /* 0x000fc80008011605 */
[----:B------:R-:W-:Y:S02]  /*1450*/  ULOP3.LUT UR41, UR5, 0x3fff, URZ, 0xc0, !UPT ;  /* 0x00003fff05297892 */ /* 0x000fe4000f8ec03f */
[----:B01---5:R-:W-:Y:S10]  /*1460*/  @P0 BRA `(.L_x_18) ;  /* 0x0000000000400947 */ /* 0x023ff40003800000 */
[----:B------:R-:W-:Y:S01]  /*1470*/  MOV R0, 0x0 ;  /* 0x0000000000007802 */ /* 0x000fe20000000f00 */
[----:B------:R-:W-:Y:S01]  /*1480*/  ULDC.64 UR4, c[0x4][0x68] ;  /* 0x01001a0000047ab9 */ /* 0x000fe20000000a00 */
[----:B------:R-:W-:Y:S01]  /*1490*/  ULDC.64 UR6, c[0x4][0x8] ;  /* 0x0100020000067ab9 */ /* 0x000fe20000000a00 */
[----:B01----:R-:W-:Y:S01]  /*14a0*/  IMAD.U32 R4, RZ, RZ, UR4 ;  /* 0x00000004ff047e24 */ /* 0x003fe2000f8e00ff */
[----:B------:R0:W1:Y:S01]  /*14b0*/  LDC.64 R14, c[0x4][R0] ;  /* 0x01000000000e7b82 */ /* 0x0000620000000a00 */
[----:B------:R-:W-:Y:S01]  /*14c0*/  IMAD.U32 R5, RZ, RZ, UR5 ;  /* 0x00000005ff057e24 */ /* 0x000fe2000f8e00ff */
[----:B------:R-:W-:Y:S01]  /*14d0*/  ULDC.64 UR4, c[0x4][0x70] ;  /* 0x01001c0000047ab9 */ /* 0x000fe20000000a00 */
[----:B------:R-:W-:Y:S02]  /*14e0*/  IMAD.U32 R10, RZ, RZ, UR6 ;  /* 0x00000006ff0a7e24 */ /* 0x000fe4000f8e00ff */
[----:B------:R-:W-:Y:S02]  /*14f0*/  IMAD.U32 R6, RZ, RZ, UR4 ;  /* 0x00000004ff067e24 */ /* 0x000fe4000f8e00ff */
[----:B------:R-:W-:-:S02]  /*1500*/  IMAD.U32 R7, RZ, RZ, UR5 ;  /* 0x00000005ff077e24 */ /* 0x000fc4000f8e00ff */
[----:B------:R-:W-:Y:S02]  /*1510*/  IMAD.U32 R11, RZ, RZ, UR7 ;  /* 0x00000007ff0b7e24 */ /* 0x000fe4000f8e00ff */
[----:B------:R-:W-:Y:S02]  /*1520*/  IMAD.MOV.U32 R8, RZ, RZ, 0x1e1 ;  /* 0x000001e1ff087424 */ /* 0x000fe400078e00ff */
[----:B------:R-:W-:Y:S02]  /*1530*/  IMAD.MOV.U32 R12, RZ, RZ, 0x1 ;  /* 0x00000001ff0c7424 */ /* 0x000fe400078e00ff */
[----:B0-----:R-:W-:-:S07]  /*1540*/  IMAD.MOV.U32 R13, RZ, RZ, RZ ;  /* 0x000000ffff0d7224 */ /* 0x001fce00078e00ff */
[----:B------:R-:W-:-:S07]  /*1550*/  LEPC R20, `(.L_x_18) ;  /* 0x000000001014794e */ /* 0x000fce0000000000 */
[----:B-1---5:R-:W-:Y:S05]  /*1560*/  CALL.ABS.NOINC R14 ;  /* 0x000000000e007343 */ /* 0x022fea0003c00000 */
.L_x_18:
[----:B------:R-:W-:-:S13]  /*1570*/  ISETP.NE.AND P0, PT, R90, 0x3, PT ;  /* 0x000000035a00780c */ /* 0x000fda0003f05270 */
[----:B------:R-:W-:Y:S05]  /*1580*/  @!P0 BRA `(.L_x_19) ;  /* 0x0000000000048947 */ /* 0x000fea0003800000 */
[----:B------:R-:W-:Y:S01]  /*1590*/  BPT.TRAP 0x1 ;  /* 0x000000040000795c */ /* 0x000fe20000300000 */
.L_x_19:
[----:B------:R-:W2:Y:S01]  /*15a0*/  S2UR UR5, SR_CgaCtaId ;  /* 0x00000000000579c3 */ /* 0x000ea20000008800 */
[----:B------:R-:W-:Y:S01]  /*15b0*/  UMOV UR4, 0x400 ;  /* 0x0000040000047882 */ /* 0x000fe20000000000 */
[----:B------:R-:W-:Y:S02]  /*15c0*/  IMAD.U32 R0, RZ, RZ, UR38 ;  /* 0x00000026ff007e24 */ /* 0x000fe4000f8e00ff */
[----:B------:R-:W-:-:S03]  /*15d0*/  IMAD.U32 R3, RZ, RZ, UR39 ;  /* 0x00000027ff037e24 */ /* 0x000fc6000f8e00ff */
[----:B------:R-:W-:Y:S01]  /*15e0*/  SHF.L.U32 R0, R0, 0x1f, RZ ;  /* 0x0000001f00007819 */ /* 0x000fe200000006ff */
[----:B--2---:R-:W-:-:S06]  /*15f0*/  ULEA UR4, UR5, UR4, 0x18 ;  /* 0x0000000405047291 */ /* 0x004fcc000f8ec03f */
[----:B------:R-:W-:-:S04]  /*1600*/  IMAD.U32 R6, RZ, RZ, UR4 ;  /* 0x00000004ff067e24 */ /* 0x000fc8000f8e00ff */
[----:B------:R-:W-:-:S04]  /*1610*/  IMAD R3, R3, 0x8, R6 ;  /* 0x0000000803037824 */ /* 0x000fc800078e0206 */
[----:B------:R2:W3:Y:S01]  /*1620*/  SYNCS.PHASECHK.TRANS64.TRYWAIT P1, [R3+URZ], R0 ;  /* 0x00000000030075a7 */ /* 0x0004e2000802017f */
[----:B------:R-:W-:Y:S05]  /*1630*/  @!P0 BRA `(.L_x_20) ;  /* 0x0000000000048947 */ /* 0x000fea0003800000 */
[----:B------:R-:W-:Y:S01]  /*1640*/  BPT.TRAP 0x1 ;  /* 0x000000040000795c */ /* 0x000fe20000300000 */
.L_x_20:
[----:B---3--:R-:W-:Y:S05]  /*1650*/  @P1 BRA `(.L_x_21) ;  /* 0x0000000000081947 */ /* 0x008fea0003800000 */
[----:B------:R-:W3:Y:S02]  /*1660*/  SYNCS.PHASECHK.TRANS64.TRYWAIT P1, [R3+URZ], R0 ;  /* 0x00000000030075a7 */ /* 0x000ee4000802017f */
[----:B---3--:R-:W-:Y:S05]  /*1670*/  @!P1 BRA `(.L_x_22) ;  /* 0x0000006c00089947 */ /* 0x008fea0003800000 */
.L_x_21:
[----:B------:R-:W-:-:S04]  /*1680*/  UISETP.LT.AND UP0, UPT, UR40, 0x1, UPT ;  /* 0x000000012800788c */ /* 0x000fc8000bf01270 */
[----:B------:R-:W-:-:S06]  /*1690*/  USEL UR4, UR40, 0x1, UP0 ;  /* 0x0000000128047887 */ /* 0x000fcc0008000000 */
[----:B--23--:R-:W-:Y:S01]  /*16a0*/  IMAD.U32 R0, RZ, RZ, UR4 ;  /* 0x00000004ff007e24 */ /* 0x00cfe2000f8e00ff */
[----:B------:R-:W-:Y:S05]  /*16b0*/  WARPSYNC.ALL ;  /* 0x0000000000007948 */ /* 0x000fea0003800000 */
[----:B------:R-:W-:-:S04]  /*16c0*/  IADD3 R0, -R0, UR40, RZ ;  /* 0x0000002800007c10 */ /* 0x000fc8000fffe1ff */
[----:B------:R-:W-:Y:S02]  /*16d0*/  ISETP.GE.AND P1, PT, R0, 0x1, PT ;  /* 0x000000010000780c */ /* 0x000fe40003f26270 */
[----:B------:R-:W-:Y:S01]  /*16e0*/  R2UR UR4, R6 ;  /* 0x00000000060472ca */ /* 0x000fe200000e0000 */
[----:B------:R-:W-:Y:S01]  /*16f0*/  ULOP3.LUT UR41, UR41, 0x10000, URZ, 0xfc, !UPT ;  /* 0x0001000029297892 */ /* 0x000fe2000f8efc3f */
[----:B------:R-:W-:Y:S01]  /*1700*/  WARPGROUP.ARRIVE ;  /* 0x00000000000079c5 */ /* 0x000fe20000000000 */
[----:B------:R-:W-:Y:S01]  /*1710*/  UMOV UR5, 0x80000020 ;  /* 0x8000002000057882 */ /* 0x000fe20000000000 */
[----:B------:R-:W-:-:S09]  /*1720*/  UMOV UR7, 0x80000020 ;  /* 0x8000002000077882 */ /* 0x000fd20000000000 */
[----:B------:R-:W-:-:S04]  /*1730*/  UIADD3 UR4, UR4, 0x1c200, URZ ;  /* 0x0001c20004047890 */ /* 0x000fc8000fffe03f */
[----:B------:R-:W-:-:S04]  /*1740*/  USHF.R.U32.HI UR4, URZ, 0x4, UR4 ;  /* 0x000000043f047899 */ /* 0x000fc80008011604 */
[----:B------:R-:W-:-:S04]  /*1750*/  ULOP3.LUT UR4, UR4, 0x3fff, URZ, 0xc0, !UPT ;  /* 0x00003fff04047892 */ /* 0x000fc8000f8ec03f */
[----:B------:R-:W-:Y:S02]  /*1760*/  ULOP3.LUT UR9, UR4, 0x10000, URZ, 0xfc, !UPT ;  /* 0x0001000004097892 */ /* 0x000fe4000f8efc3f */
[----:B------:R-:W-:Y:S02]  /*1770*/  ULEA UR4, UR39, UR41, 0x9 ;  /* 0x0000002927047291 */ /* 0x000fe4000f8e483f */
[----:B------:R-:W-:-:S09]  /*1780*/  ULEA UR6, UR39, UR9, 0x9 ;  /* 0x0000000927067291 */ /* 0x000fd2000f8e483f */
[----:B------:R-:W-:Y:S01]  /*1790*/  HGMMA.64x128x16.F32.BF16 R24, gdesc[UR4], RZ, !UPT, gsb0 ;  /* 0x01e00000041879f0 */ /* 0x000fe2000c0018ff */
[----:B------:R-:W-:Y:S02]  /*17a0*/  UIADD3 UR4, UR4, 0x2, URZ ;  /* 0x0000000204047890 */ /* 0x000fe4000fffe03f */
[----:B------:R-:W-:Y:S01]  /*17b0*/  UIADD3 UR6, UR6, 0x2, URZ ;  /* 0x0000000206067890 */ /* 0x000fe2000fffe03f */
[----:B------:R-:W-:Y:S01]  /*17c0*/  UMOV UR5, 0x80000020 ;  /* 0x8000002000057882 */ /* 0x000fe20000000000 */
[----:B------:R-:W-:Y:S01]  /*17d0*/  UMOV UR7, 0x80000020 ;  /* 0x8000002000077882 */ /* 0x000fe20000000000 */
[----:B------:R-:W-:Y:S02]  /*17e0*/  WARPGROUP.DEPBAR.LE gsb0, 0x0 ;  /* 0x00008000000079c5 */ /* 0x000fe40000010000 */
[----:B------:R-:W-:-:S06]  /*17f0*/  WARPGROUP.ARRIVE ;  /* 0x00000000000079c5 */ /* 0x000fcc0000000000 */
[----:B------:R-:W-:Y:S03]  /*1800*/  HGMMA.64x128x16.F32.BF16 R24, gdesc[UR4], R24, gsb0 ;  /* 0x01e00000041879f0 */ /* 0x000fe60008001818 */
[----:B------:R-:W-:Y:S02]  /*1810*/  WARPGROUP.DEPBAR.LE gsb0, 0x0 ;  /* 0x00008000000079c5 */ /* 0x000fe40000010000 */
[----:B------:R-:W-:Y:S05]  /*1820*/  @!P1 BRA `(.L_x_23) ;  /* 0x0000000000e49947 */ /* 0x000fea0003800000 */
[----:B------:R-:W-:Y:S02]  /*1830*/  UIADD3 UR4, UR39, 0x1, URZ ;  /* 0x0000000127047890 */ /* 0x000fe4000fffe03f */
[----:B------:R-:W-:Y:S02]  /*1840*/  IMAD.U32 R3, RZ, RZ, UR39 ;  /* 0x00000027ff037e24 */ /* 0x000fe4000f8e00ff */
[----:B------:R-:W-:-:S04]  /*1850*/  UISETP.NE.AND UP0, UPT, UR4, 0xe, UPT ;  /* 0x0000000e0400788c */ /* 0x000fc8000bf05270 */
[----:B------:R-:W-:Y:S02]  /*1860*/  USEL UR5, URZ, 0x1, UP0 ;  /* 0x000000013f057887 */ /* 0x000fe40008000000 */
[----:B------:R-:W-:Y:S02]  /*1870*/  USEL UR8, UR4, URZ, UP0 ;  /* 0x0000003f04087287 */ /* 0x000fe40008000000 */
[----:B------:R-:W-:-:S06]  /*1880*/  ULOP3.LUT UR5, UR38, UR5, URZ, 0x3c, !UPT ;  /* 0x0000000526057292 */ /* 0x000fcc000f8e3c3f */
[----:B------:R-:W-:-:S07]  /*1890*/  IMAD.U32 R7, RZ, RZ, UR5 ;  /* 0x00000005ff077e24 */ /* 0x000fce000f8e00ff */
.L_x_30:
[----:B------:R-:W-:Y:S05]  /*18a0*/  @!P0 BRA `(.L_x_24) ;  /* 0x0000000000048947 */ /* 0x000fea0003800000 */
[----:B------:R-:W-:Y:S01]  /*18b0*/  BPT.TRAP 0x1 ;  /* 0x000000040000795c */ /* 0x000fe20000300000 */
.L_x_24:
[----:B------:R-:W2:Y:S01]  /*18c0*/  S2UR UR5, SR_CgaCtaId ;  /* 0x00000000000579c3 */ /* 0x000ea20000008800 */
[----:B------:R-:W-:Y:S01]  /*18d0*/  UMOV UR4, 0x400 ;  /* 0x0000040000047882 */ /* 0x000fe20000000000 */
[----:B01----:R-:W-:Y:S01]  /*18e0*/  IMAD.U32 R5, RZ, RZ, UR8 ;  /* 0x00000008ff057e24 */ /* 0x003fe2000f8e00ff */
[----:B------:R-:W-:Y:S01]  /*18f0*/  SHF.L.U32 R4, R7, 0x1f, RZ ;  /* 0x0000001f07047819 */ /* 0x000fe200000006ff */
[----:B--2---:R-:W-:-:S06]  /*1900*/  ULEA UR4, UR5, UR4, 0x18 ;  /* 0x0000000405047291 */ /* 0x004fcc000f8ec03f */
[----:B------:R-:W-:-:S04]  /*1910*/  IMAD.U32 R6, RZ, RZ, UR4 ;  /* 0x00000004ff067e24 */ /* 0x000fc8000f8e00ff */
[----:B------:R-:W-:-:S04]  /*1920*/  IMAD R5, R5, 0x8, R6 ;  /* 0x0000000805057824 */ /* 0x000fc800078e0206 */
[----:B------:R0:W1:Y:S01]  /*1930*/  SYNCS.PHASECHK.TRANS64.TRYWAIT P1, [R5+URZ], R4 ;  /* 0x00000004050075a7 */ /* 0x000062000802017f */
[----:B------:R-:W-:Y:S05]  /*1940*/  @!P0 BRA `(.L_x_25) ;  /* 0x0000000000048947 */ /* 0x000fea0003800000 */
[----:B------:R-:W-:Y:S01]  /*1950*/  BPT.TRAP 0x1 ;  /* 0x000000040000795c */ /* 0x000fe20000300000 */
.L_x_25:
[----:B-1----:R-:W-:Y:S05]  /*1960*/  @P1 BRA `(.L_x_26) ;  /* 0x0000000000081947 */ /* 0x002fea0003800000 */
[----:B------:R-:W1:Y:S02]  /*1970*/  SYNCS.PHASECHK.TRANS64.TRYWAIT P1, [R5+URZ], R4 ;  /* 0x00000004050075a7 */ /* 0x000e64000802017f */
[----:B-1----:R-:W-:Y:S05]  /*1980*/  @!P1 BRA `(.L_x_27) ;  /* 0x0000006800589947 */ /* 0x002fea0003800000 */
.L_x_26:
[----:B------:R-:W-:Y:S01]  /*1990*/  ULEA UR4, UR8, UR41, 0x9 ;  /* 0x0000002908047291 */ /* 0x000fe2000f8e483f */
[----:B------:R-:W-:Y:S01]  /*19a0*/  WARPGROUP.ARRIVE ;  /* 0x00000000000079c5 */ /* 0x000fe20000000000 */
[----:B------:R-:W-:Y:S01]  /*19b0*/  ULEA UR6, UR8, UR9, 0x9 ;  /* 0x0000000908067291 */ /* 0x000fe2000f8e483f */
[----:B------:R-:W-:Y:S01]  /*19c0*/  UMOV UR5, 0x80000020 ;  /* 0x8000002000057882 */ /* 0x000fe20000000000 */
[----:B------:R-:W-:-:S07]  /*19d0*/  UMOV UR7, 0x80000020 ;  /* 0x8000002000077882 */ /* 0x000fce0000000000 */
[----:B------:R-:W-:Y:S01]  /*19e0*/  HGMMA.64x128x16.F32.BF16 R24, gdesc[UR4], R24, gsb0 ;  /* 0x01e00000041879f0 */ /* 0x000fe20008001818 */
        /* <DEDUP_REMOVED lines=9> */
[----:B------:R-:W-:Y:S01]  /*1a80*/  BPT.TRAP 0x1 ;  /* 0x000000040000795c */ /* 0x000fe20000300000 */
.L_x_28:
[----:B------:R-:W-:-:S13]  /*1a90*/  ISETP.NE.AND P1, PT, R22, RZ, PT ;  /* 0x000000ff1600720c */ /* 0x000fda0003f25270 */
[----:B01----:R-:W-:-:S04]  /*1aa0*/  @P1 IMAD R4, R3, 0x8, R6 ;  /* 0x0000000803041824 */ /* 0x003fc800078e0206 */
[----:B------:R-:W-:-:S05]  /*1ab0*/  @P1 VIADD R4, R4, 0x70 ;  /* 0x0000007004041836 */ /* 0x000fca0000000000 */
[----:B------:R-:W-:-:S04]  /*1ac0*/  @P1 PRMT R4, R23, 0x654, R4 ;  /* 0x0000065417041816 */ /* 0x000fc80000000004 */
[----:B------:R0:W-:Y:S01]  /*1ad0*/  @P1 SYNCS.ARRIVE.TRANS64.RED.A1T0 RZ, [R4+URZ], RZ ;  /* 0x000000ff04ff19a7 */ /* 0x0001e2000810043f */
[----:B------:R-:W-:-:S13]  /*1ae0*/  ISETP.GT.U32.AND P1, PT, R19, 0x1, PT ;  /* 0x000000011300780c */ /* 0x000fda0003f24070 */
[----:B0-----:R-:W-:Y:S05]  /*1af0*/  @P1 BRA `(.L_x_29) ;  /* 0x0000000000041947 */ /* 0x001fea0003800000 */
[----:B------:R-:W-:Y:S01]  /*1b00*/  BPT.TRAP 0x1 ;  /* 0x000000040000795c */ /* 0x000fe20000300000 */
.L_x_29:
[----:B------:R-:W-:Y:S01]  /*1b10*/  UIADD3 UR8, UR8, 0x1, URZ ;  /* 0x0000000108087890 */ /* 0x000fe2000fffe03f */
[C---:B------:R-:W-:Y:S01]  /*1b20*/  ISETP.GT.AND P2, PT, R0.reuse, 0x1, PT ;  /* 0x000000010000780c */ /* 0x040fe20003f44270 */
[----:B------:R-:W-:Y:S02]  /*1b30*/  VIADD R3, R3, 0x1 ;  /* 0x0000000103037836 */ /* 0x000fe40000000000 */
[----:B------:R-:W-:Y:S01]  /*1b40*/  UISETP.NE.AND UP0, UPT, UR8, 0xe, UPT ;  /* 0x0000000e0800788c */ /* 0x000fe2000bf05270 */
[----:B------:R-:W-:Y:S02]  /*1b50*/  VIADD R0, R0, 0xffffffff ;  /* 0xffffffff00007836 */ /* 0x000fe40000000000 */
[C---:B------:R-:W-:Y:S01]  /*1b60*/  ISETP.NE.AND P1, PT, R3.reuse, 0xe, PT ;  /* 0x0000000e0300780c */ /* 0x040fe20003f25270 */
[----:B------:R-:W-:Y:S02]  /*1b70*/  USEL UR4, URZ, 0x1, UP0 ;  /* 0x000000013f047887 */ /* 0x000fe40008000000 */
[----:B------:R-:W-:Y:S01]  /*1b80*/  USEL UR8, UR8, URZ, UP0 ;  /* 0x0000003f08087287 */ /* 0x000fe20008000000 */
[----:B------:R-:W-:-:S03]  /*1b90*/  SEL R3, R3, RZ, P1 ;  /* 0x000000ff03037207 */ /* 0x000fc60000800000 */
[----:B------:R-:W-:Y:S01]  /*1ba0*/  LOP3.LUT R7, R7, UR4, RZ, 0x3c, !PT ;  /* 0x0000000407077c12 */ /* 0x000fe2000f8e3cff */
[----:B------:R-:W-:Y:S07]  /*1bb0*/  @P2 BRA `(.L_x_30) ;  /* 0xfffffffc00382947 */ /* 0x000fee000383ffff */
.L_x_23:
[----:B------:R-:W2:Y:S02]  /*1bc0*/  LDC R0, c[0x0][0x28c] ;  /* 0x0000a300ff007b82 */ /* 0x000ea40000000800 */
[----:B--2---:R-:W-:-:S13]  /*1bd0*/  ISETP.GE.AND P1, PT, R0, 0x1, PT ;  /* 0x000000010000780c */ /* 0x004fda0003f26270 */
[----:B------:R-:W-:Y:S05]  /*1be0*/  @!P1 BRA `(.L_x_31) ;  /* 0x0000000000549947 */ /* 0x000fea0003800000 */
[----:B------:R-:W-:Y:S05]  /*1bf0*/  @!P0 BRA `(.L_x_32) ;  /* 0x0000000000048947 */ /* 0x000fea0003800000 */
[----:B------:R-:W-:Y:S01]  /*1c00*/  BPT.TRAP 0x1 ;  /* 0x000000040000795c */ /* 0x000fe20000300000 */
.L_x_32:
[----:B------:R-:W-:Y:S01]  /*1c10*/  ISETP.NE.AND P0, PT, R22, RZ, PT ;  /* 0x000000ff1600720c */ /* 0x000fe20003f05270 */
[----:B------:R-:W-:Y:S01]  /*1c20*/  BSSY B0, `(.L_x_33) ;  /* 0x000000f000007945 */ /* 0x000fe20003800000 */
[----:B------:R-:W-:-:S11]  /*1c30*/  ISETP.GT.U32.AND P1, PT, R19, 0x1, PT ;  /* 0x000000011300780c */ /* 0x000fd60003f24070 */
[----:B------:R-:W-:Y:S05]  /*1c40*/  @!P0 BRA `(.L_x_34) ;  /* 0x0000000000308947 */ /* 0x000fea0003800000 */
[----:B------:R-:W-:-:S04]  /*1c50*/  UISETP.LT.AND UP0, UPT, UR40, 0x1, UPT ;  /* 0x000000012800788c */ /* 0x000fc8000bf01270 */
[----:B------:R-:W-:-:S04]  /*1c60*/  USEL UR6, UR40, 0x1, UP0 ;  /* 0x0000000128067887 */ /* 0x000fc80008000000 */
[----:B------:R-:W-:-:S04]  /*1c70*/  UIADD3 UR6, UR39, UR40, -UR6 ;  /* 0x0000002827067290 */ /* 0x000fc8000fffe806 */
[----:B------:R-:W-:-:S04]  /*1c80*/  USHF.R.U32.HI UR4, URZ, 0x1, UR6 ;  /* 0x000000013f047899 */ /* 0x000fc80008011606 */
[----:B------:R-:W-:-:S04]  /*1c90*/  UIMAD.WIDE.U32 UR4, UR4, -0x6db6db6d, URZ ;  /* 0x92492493040478a5 */ /* 0x000fc8000f8e003f */
[----:B------:R-:W-:-:S04]  /*1ca0*/  USHF.R.U32.HI UR4, URZ, 0x2, UR5 ;  /* 0x000000023f047899 */ /* 0x000fc80008011605 */
[----:B------:R-:W-:-:S06]  /*1cb0*/  UIMAD UR6, UR4, -0xe, UR6 ;  /* 0xfffffff2040678a4 */ /* 0x000fcc000f8e0206 */
[----:B------:R-:W-:-:S04]  /*1cc0*/  IMAD.U32 R3, RZ, RZ, UR6 ;  /* 0x00000006ff037e24 */ /* 0x000fc8000f8e00ff */
[----:B------:R-:W-:-:S04]  /*1cd0*/  IMAD R0, R3, 0x8, R6 ;  /* 0x0000000803007824 */ /* 0x000fc800078e0206 */
[----:B------:R-:W-:-:S05]  /*1ce0*/  VIADD R0, R0, 0x70 ;  /* 0x0000007000007836 */ /* 0x000fca0000000000 */
[----:B------:R-:W-:-:S04]  /*1cf0*/  PRMT R0, R23, 0x654, R0 ;  /* 0x0000065417007816 */ /* 0x000fc80000000000 */
[----:B------:R2:W-:Y:S03]  /*1d00*/  SYNCS.ARRIVE.TRANS64.RED.A1T0 RZ, [R0+URZ], RZ ;  /* 0x000000ff00ff79a7 */ /* 0x0005e6000810043f */
.L_x_34:
[----:B------:R-:W-:Y:S05]  /*1d10*/  BSYNC B0 ;  /* 0x0000000000007941 */ /* 0x000fea0003800000 */
.L_x_33:
[----:B------:R-:W-:Y:S05]  /*1d20*/  @P1 BRA `(.L_x_31) ;  /* 0x0000000000041947 */ /* 0x000fea0003800000 */
[----:B------:R-:W-:Y:S01]  /*1d30*/  BPT.TRAP 0x1 ;  /* 0x000000040000795c */ /* 0x000fe20000300000 */
.L_x_31:
[----:B------:R-:W3:Y:S01]  /*1d40*/  LDC R6, c[0x0][0x288] ;  /* 0x0000a200ff067b82 */ /* 0x000ee20000000800 */
[--C-:B--2---:R-:W-:Y:S01]  /*1d50*/  SHF.R.U32.HI R0, RZ, 0x2, R18.reuse ;  /* 0x00000002ff007819 */ /* 0x104fe20000011612 */
[----:B------:R-:W-:Y:S01]  /*1d60*/  IMAD.SHL.U32 R93, R93, 0x80, RZ ;  /* 0x000000805d5d7824 */ /* 0x000fe200078e00ff */
[----:B01----:R-:W-:Y:S01]  /*1d70*/  SHF.R.U32.HI R5, RZ, 0x7, R18 ;  /* 0x00000007ff057819 */ /* 0x003fe20000011612 */
[----:B------:R-:W-:Y:S01]  /*1d80*/  UIADD3 UR39, UR40, UR39, URZ ;  /* 0x0000002728277290 */ /* 0x000fe2000fffe03f */
[----:B------:R-:W-:Y:S01]  /*1d90*/  LOP3.LUT R3, R0, 0x7, RZ, 0xc0, !PT ;  /* 0x0000000700037812 */ /* 0x000fe200078ec0ff */
[----:B------:R-:W-:Y:S01]  /*1da0*/  ULDC UR7, c[0x0][0x284] ;  /* 0x0000a10000077ab9 */ /* 0x000fe20000000800 */
[----:B------:R-:W-:Y:S01]  /*1db0*/  LOP3.LUT R0, R5, 0x1, RZ, 0xc0, !PT ;  /* 0x0000000105007812 */ /* 0x000fe200078ec0ff */
[----:B------:R-:W-:Y:S01]  /*1dc0*/  UISETP.GT.U32.AND UP0, UPT, UR39, 0xd, UPT ;  /* 0x0000000d2700788c */ /* 0x000fe2000bf04070 */
[C---:B------:R-:W-:Y:S01]  /*1dd0*/  LOP3.LUT R4, R18.reuse, 0x60, RZ, 0xc0, !PT ;  /* 0x0000006012047812 */ /* 0x040fe200078ec0ff */
[----:B------:R-:W-:Y:S01]  /*1de0*/  USHF.R.U32.HI UR4, URZ, 0x1, UR39 ;  /* 0x000000013f047899 */ /* 0x000fe20008011627 */
[----:B------:R-:W-:Y:S01]  /*1df0*/  LOP3.LUT R5, R18, 0x3, RZ, 0xc0, !PT ;  /* 0x0000000312057812 */ /* 0x000fe200078ec0ff */
[----:B------:R-:W-:Y:S01]  /*1e00*/  IMAD.SHL.U32 R8, R0, 0x40, RZ ;  /* 0x0000004000087824 */ /* 0x000fe200078e00ff */
[----:B------:R-:W-:Y:S01]  /*1e10*/  SHF.R.U32.HI R4, RZ, 0x1, R4 ;  /* 0x00000001ff047819 */ /* 0x000fe20000011604 */
[----:B------:R-:W-:Y:S01]  /*1e20*/  UISETP.LT.U32.AND UP0, UPT, UR40, 0xe, UP0 ;  /* 0x0000000e2800788c */ /* 0x000fe20008701070 */
[----:B------:R-:W-:Y:S01]  /*1e30*/  SHF.R.S32.HI R15, RZ, 0x1f, R91 ;  /* 0x0000001fff0f7819 */ /* 0x000fe2000001145b */
[----:B------:R-:W-:Y:S01]  /*1e40*/  UISETP.GE.U32.AND UP1, UPT, UR40, 0xe, UPT ;  /* 0x0000000e2800788c */ /* 0x000fe2000bf26070 */
[--C-:B------:R-:W-:Y:S01]  /*1e50*/  IADD3 R7, RZ, -R4, -R3.reuse ;  /* 0x80000004ff077210 */ /* 0x100fe20007ffe803 */
[----:B------:R-:W-:Y:S01]  /*1e60*/  ULDC.64 UR8, c[0x0][0x5d0] ;  /* 0x0001740000087ab9 */ /* 0x000fe20000000a00 */
[----:B------:R-:W-:Y:S01]  /*1e70*/  LOP3.LUT R3, R8, 0x40, R3, 0xe2, !PT ;  /* 0x0000004008037812 */ /* 0x000fe200078ee203 */
[----:B------:R-:W-:Y:S01]  /*1e80*/  IMAD.SHL.U32 R8, R18, 0x2, RZ ;  /* 0x0000000212087824 */ /* 0x000fe200078e00ff */
[----:B------:R-:W-:Y:S01]  /*1e90*/  UIMAD.WIDE.U32 UR4, UR4, -0x6db6db6d, URZ ;  /* 0x92492493040478a5 */ /* 0x000fe2000f8e003f */
[C---:B------:R-:W-:Y:S01]  /*1ea0*/  IMAD.WIDE R10, R92.reuse, 0x80, RZ ;  /* 0x000000805c0a7825 */ /* 0x040fe200078e02ff */
[----:B------:R-:W-:Y:S01]  /*1eb0*/  USEL UR6, URZ, 0x1, !UP0 ;  /* 0x000000013f067887 */ /* 0x000fe2000c000000 */
[----:B---3--:R-:W-:Y:S01]  /*1ec0*/  ISETP.GE.AND P0, PT, R93, R6, PT ;  /* 0x000000065d00720c */ /* 0x008fe20003f06270 */
[----:B------:R-:W-:Y:S01]  /*1ed0*/  USHF.R.U32.HI UR4, URZ, 0x2, UR5 ;  /* 0x000000023f047899 */ /* 0x000fe20008011605 */
[----:B------:R-:W-:Y:S01]  /*1ee0*/  IMAD R12, R5, -0x2, R6 ;  /* 0xfffffffe050c7824 */ /* 0x000fe200078e0206 */
[----:B------:R-:W-:Y:S01]  /*1ef0*/  LOP3.LUT R8, R93, 0x6, R8, 0xf8, !PT ;  /* 0x000000065d087812 */ /* 0x000fe200078ef808 */
[----:B------:R-:W-:Y:S01]  /*1f00*/  IMAD.SHL.U32 R5, R92, 0x80, RZ ;  /* 0x000000805c057824 */ /* 0x000fe200078e00ff */
[----:B------:R-:W-:Y:S01]  /*1f10*/  ULOP3.LUT UR38, UR38, UR6, URZ, 0x3c, !UPT ;  /* 0x0000000626267292 */ /* 0x000fe2000f8e3c3f */
[----:B------:R-:W-:Y:S01]  /*1f20*/  IMAD R6, R15, UR8, RZ ;  /* 0x000000080f067c24 */ /* 0x000fe2000f8e02ff */
[----:B------:R-:W-:Y:S01]  /*1f30*/  SHF.R.S32.HI R9, RZ, 0x1f, R8 ;  /* 0x0000001fff097819 */ /* 0x000fe20000011408 */
[----:B------:R-:W-:Y:S01]  /*1f40*/  IMAD R0, R0, -0x40, R7 ;  /* 0xffffffc000007824 */ /* 0x000fe200078e0207 */
[----:B------:R-:W-:Y:S01]  /*1f50*/  ISETP.GE.OR P0, PT, R5, UR7, P0 ;  /* 0x0000000705007c0c */ /* 0x000fe20008706670 */
[C---:B------:R-:W-:Y:S01]  /*1f60*/  IMAD R13, R91.reuse, UR9, R6 ;  /* 0x000000095b0d7c24 */ /* 0x040fe2000f8e0206 */
[----:B------:R-:W-:Y:S01]  /*1f70*/  LOP3.LUT R105, R10, R3, R4, 0xfe, !PT ;  /* 0x000000030a697212 */ /* 0x000fe200078efe04 */
[----:B------:R-:W-:Y:S01]  /*1f80*/  IMAD.WIDE.U32 R6, R91, UR8, R8 ;  /* 0x000000085b067c25 */ /* 0x000fe2000f8e0008 */
[----:B------:R-:W-:Y:S01]  /*1f90*/  UIMAD UR39, UR4, -0xe, UR39 ;  /* 0xfffffff2042778a4 */ /* 0x000fe2000f8e0227 */
[----:B------:R-:W-:Y:S01]  /*1fa0*/  IADD3 R3, -R5, UR7, R0 ;  /* 0x0000000705037c10 */ /* 0x000fe2000fffe100 */
[----:B------:R-:W-:Y:S01]  /*1fb0*/  @UP1 ULOP3.LUT UR38, UR38, 0x1, UR4, 0x78, !UPT ;  /* 0x0000000126261892 */ /* 0x000fe2000f8e7804 */
[----:B------:R-:W-:-:S02]  /*1fc0*/  IMAD.IADD R7, R7, 0x1, R13 ;  /* 0x0000000107077824 */ /* 0x000fc400078e020d */
[----:B------:R-:W-:Y:S02]  /*1fd0*/  IMAD.IADD R4, R12, 0x1, -R93 ;  /* 0x000000010c047824 */ /* 0x000fe400078e0a5d */
[----:B------:R-:W-:Y:S02]  /*1fe0*/  IMAD.MOV.U32 R0, RZ, RZ, -0x1 ;  /* 0xffffffffff007424 */ /* 0x000fe400078e00ff */
[----:B------:R-:W-:Y:S05]  /*1ff0*/  @P0 BRA `(.L_x_35) ;  /* 0x0000004000240947 */ /* 0x000fea0003800000 */
[----:B------:R-:W0:Y:S01]  /*2000*/  LDC.64 R98, c[0x0][0x5c8] ;  /* 0x00017200ff627b82 */ /* 0x000e220000000a00 */
[----:B-----5:R-:W-:Y:S01]  /*2010*/  FSETP.NEU.AND P0, PT, R89, RZ, PT ;  /* 0x000000ff5900720b */ /* 0x020fe20003f0d000 */
[----:B------:R-:W-:Y:S01]  /*2020*/  BSSY B0, `(.L_x_35) ;  /* 0x0000406000007945 */ /* 0x000fe20003800000 */
[----:B------:R-:W-:-:S04]  /*2030*/  ISETP.GT.AND P2, PT, R4, RZ, PT ;  /* 0x000000ff0400720c */ /* 0x000fc80003f44270 */
[----:B------:R-:W-:Y:S01]  /*2040*/  ISETP.GT.AND P1, PT, R3, RZ, P2 ;  /* 0x000000ff0300720c */ /* 0x000fe20001724270 */
[-C--:B0-----:R-:W-:Y:S02]  /*2050*/  IMAD R12, R11, R98.reuse, RZ ;  /* 0x000000620b0c7224 */ /* 0x081fe400078e02ff */
[----:B------:R-:W-:-:S04]  /*2060*/  IMAD.WIDE.U32 R92, R105, R98, R6 ;  /* 0x00000062695c7225 */ /* 0x000fc800078e0006 */
[----:B------:R-:W-:-:S04]  /*2070*/  IMAD R5, R105, R99, R12 ;  /* 0x0000006369057224 */ /* 0x000fc800078e020c */
[----:B------:R-:W-:Y:S01]  /*2080*/  IMAD.IADD R107, R93, 0x1, R5 ;  /* 0x000000015d6b7824 */ /* 0x000fe200078e0205 */
[----:B------:R-:W-:Y:S06]  /*2090*/  @!P0 BRA `(.L_x_36) ;  /* 0x0000002c00288947 */ /* 0x000fec0003800000 */
[----:B------:R-:W0:Y:S01]  /*20a0*/  LDC.64 R96, c[0x0][0x5b8] ;  /* 0x00016e00ff607b82 */ /* 0x000e220000000a00 */
[----:B------:R-:W-:-:S07]  /*20b0*/  ULDC.64 UR4, c[0x0][0x5c0] ;  /* 0x0001700000047ab9 */ /* 0x000fce0000000a00 */
[----:B------:R-:W1:Y:S08]  /*20c0*/  LDC.64 R100, c[0x0][0x5b0] ;  /* 0x00016c00ff647b82 */ /* 0x000e700000000a00 */
[----:B------:R-:W2:Y:S01]  /*20d0*/  LDC.64 R102, c[0x0][0x5a8] ;  /* 0x00016a00ff667b82 */ /* 0x000ea20000000a00 */
[-C--:B0-----:R-:W-:Y:S02]  /*20e0*/  IMAD R6, R15, R96.reuse, RZ ;  /* 0x000000600f067224 */ /* 0x081fe400078e02ff */
[----:B------:R-:W-:-:S04]  /*20f0*/  IMAD.WIDE.U32 R94, R91, R96, R8 ;  /* 0x000000605b5e7225 */ /* 0x000fc800078e0008 */
[----:B------:R-:W-:Y:S02]  /*2100*/  IMAD R93, R91, R97, R6 ;  /* 0x000000615b5d7224 */ /* 0x000fe400078e0206 */
[-C--:B-1----:R-:W-:Y:S02]  /*2110*/  IMAD R10, R11, R100.reuse, RZ ;  /* 0x000000640b0a7224 */ /* 0x082fe400078e02ff */
[----:B------:R-:W-:Y:S02]  /*2120*/  IMAD.IADD R13, R95, 0x1, R93 ;  /* 0x000000015f0d7824 */ /* 0x000fe400078e025d */
[----:B------:R-:W-:Y:S02]  /*2130*/  IMAD.MOV.U32 R12, RZ, RZ, R94 ;  /* 0x000000ffff0c7224 */ /* 0x000fe400078e005e */
[C---:B------:R-:W-:Y:S02]  /*2140*/  IMAD R97, R105.reuse, R101, R10 ;  /* 0x0000006569617224 */ /* 0x040fe400078e020a */
[----:B------:R-:W-:-:S04]  /*2150*/  IMAD.WIDE.U32 R6, R105, R100, R12 ;  /* 0x0000006469067225 */ /* 0x000fc800078e000c */
[----:B------:R-:W-:Y:S01]  /*2160*/  IMAD.IADD R5, R7, 0x1, R97 ;  /* 0x0000000107057824 */ /* 0x000fe200078e0261 */
[----:B--2---:R-:W-:-:S04]  /*2170*/  LEA R14, P0, R6, R102, 0x1 ;  /* 0x00000066060e7211 */ /* 0x004fc800078008ff */
[----:B------:R-:W-:-:S05]  /*2180*/  LEA.HI.X R15, R6, R103, R5, 0x1, P0 ;  /* 0x00000067060f7211 */ /* 0x000fca00000f0c05 */
[----:B------:R0:W2:Y:S01]  /*2190*/  @P1 LDG.E.LTC128B.U16 R5, desc[UR36][R14.64] ;  /* 0x000000240e051981 */ /* 0x0000a2000c1e1520 */
[----:B------:R-:W-:Y:S01]  /*21a0*/  IMAD.WIDE.U32 R6, R105, R100, R8 ;  /* 0x0000006469067225 */ /* 0x000fe200078e0008 */
[----:B------:R-:W-:Y:S03]  /*21b0*/  BSSY B1, `(.L_x_37) ;  /* 0x0000013000017945 */ /* 0x000fe60003800000 */
[----:B------:R-:W-:Y:S02]  /*21c0*/  IMAD.IADD R7, R97, 0x1, R7 ;  /* 0x0000000161077824 */ /* 0x000fe400078e0207 */
[----:B------:R-:W-:Y:S01]  /*21d0*/  IMAD.WIDE.U32 R20, R91, R96, R6 ;  /* 0x000000605b147225 */ /* 0x000fe200078e0006 */
[----:B0-----:R-:W-:-:S03]  /*21e0*/  SHF.L.U64.HI R15, R100, 0x3, R101 ;  /* 0x00000003640f7819 */ /* 0x001fc60000010265 */
[----:B------:R-:W-:Y:S01]  /*21f0*/  IMAD.IADD R7, R93, 0x1, R21 ;  /* 0x000000015d077824 */ /* 0x000fe200078e0215 */
[----:B------:R-:W-:Y:S01]  /*2200*/  LEA R6, P4, R20, R102, 0x1 ;  /* 0x0000006614067211 */ /* 0x000fe200078808ff */
[----:B------:R-:W-:-:S03]  /*2210*/  IMAD.SHL.U32 R14, R100, 0x8, RZ ;  /* 0x00000008640e7824 */ /* 0x000fc600078e00ff */
[----:B------:R-:W-:Y:S01]  /*2220*/  LEA.HI.X R7, R20, R103, R7, 0x1, P4 ;  /* 0x0000006714077211 */ /* 0x000fe200020f0c07 */
[----:B--2---:R-:W-:-:S04]  /*2230*/  IMAD.U32 R10, R5, 0x10000, RZ ;  /* 0x00010000050a7824 */ /* 0x004fc800078e00ff */
[----:B------:R-:W-:Y:S01]  /*2240*/  FMUL R11, R10, R89 ;  /* 0x000000590a0b7220 */ /* 0x000fe20000400000 */
[----:B------:R-:W-:-:S03]  /*2250*/  LEA R10, P0, R92, UR4, 0x1 ;  /* 0x000000045c0a7c11 */ /* 0x000fc6000f8008ff */
[----:B------:R-:W-:Y:S01]  /*2260*/  FFMA R24, R24, R88, R11 ;  /* 0x0000005818187223 */ /* 0x000fe2000000000b */
[----:B------:R-:W-:Y:S02]  /*2270*/  LEA.HI.X R11, R92, UR5, R107, 0x1, P0 ;  /* 0x000000055c0b7c11 */ /* 0x000fe400080f0c6b */
[----:B------:R-:W-:Y:S02]  /*2280*/  ISETP.GT.AND P0, PT, R4, 0x1, PT ;  /* 0x000000010400780c */ /* 0x000fe40003f04270 */
[----:B------:R-:W-:Y:S02]  /*2290*/  F2FP.BF16.F32.PACK_AB R24, RZ, R24 ;  /* 0x00000018ff18723e */ /* 0x000fe400000010ff */
[----:B------:R-:W-:-:S03]  /*22a0*/  ISETP.GT.AND P3, PT, R3, RZ, P0 ;  /* 0x000000ff0300720c */ /* 0x000fc60000764270 */
[----:B------:R0:W-:Y:S10]  /*22b0*/  @P1 STG.E.U16 desc[UR36][R10.64], R24 ;  /* 0x000000180a001986 */ /* 0x0001f4000c101524 */
[----:B------:R-:W-:Y:S05]  /*22c0*/  @!P3 BRA `(.L_x_38) ;  /* 0x000000000004b947 */ /* 0x000fea0003800000 */
[----:B------:R1:W5:Y:S02]  /*22d0*/  LDG.E.LTC128B.U16 R5, desc[UR36][R6.64+0x2] ;  /* 0x0000022406057981 */ /* 0x000364000c1e1520 */
.L_x_38:
[----:B------:R-:W-:Y:S05]  /*22e0*/  BSYNC B1 ;  /* 0x0000000000017941 */ /* 0x000fea0003800000 */
.L_x_37:
[----:B-----5:R-:W-:Y:S01]  /*22f0*/  IMAD.U32 R12, R5, 0x10000, RZ ;  /* 0x00010000050c7824 */ /* 0x020fe200078e00ff */
[----:B------:R-:W-:Y:S01]  /*2300*/  ISETP.GT.AND P2, PT, R3, 0x8, P2 ;  /* 0x000000080300780c */ /* 0x000fe20001744270 */
[----:B------:R-:W-:Y:S01]  /*2310*/  IMAD.WIDE.U32 R20, R105, R100, R14 ;  /* 0x0000006469147225 */ /* 0x000fe200078e000e */
[----:B0-----:R-:W-:-:S03]  /*2320*/  PRMT R24, R5, 0x7610, R24 ;  /* 0x0000761005187816 */ /* 0x001fc60000000018 */
[----:B------:R-:W-:Y:S01]  /*2330*/  FMUL R12, R12, R89 ;  /* 0x000000590c0c7220 */ /* 0x000fe20000400000 */
[----:B------:R-:W-:Y:S01]  /*2340*/  IMAD.IADD R97, R97, 0x1, R21 ;  /* 0x0000000161617824 */ /* 0x000fe200078e0215 */
[----:B------:R-:W-:Y:S02]  /*2350*/  IADD3 R94, P1, R94, R20, RZ ;  /* 0x000000145e5e7210 */ /* 0x000fe40007f3e0ff */
[----:B------:R-:W-:-:S03]  /*2360*/  FFMA R12, R25, R88, R12 ;  /* 0x00000058190c7223 */ /* 0x000fc6000000000c */
[----:B------:R-:W-:Y:S02]  /*2370*/  IMAD.X R13, R97, 0x1, R13, P1 ;  /* 0x00000001610d7824 */ /* 0x000fe400008e060d */
[----:B------:R-:W-:Y:S02]  /*2380*/  F2FP.BF16.F32.PACK_AB R12, RZ, R12 ;  /* 0x0000000cff0c723e */ /* 0x000fe400000010ff */
[----:B------:R-:W-:Y:S02]  /*2390*/  LEA R14, P1, R94, R102, 0x1 ;  /* 0x000000665e0e7211 */ /* 0x000fe400078208ff */
[----:B------:R-:W-:Y:S02]  /*23a0*/  PRMT R21, R12, 0x7610, R21 ;  /* 0x000076100c157816 */ /* 0x000fe40000000015 */
[----:B------:R-:W-:-:S03]  /*23b0*/  LEA.HI.X R15, R94, R103, R13, 0x1, P1 ;  /* 0x000000675e0f7211 */ /* 0x000fc600008f0c0d */
[----:B------:R0:W-:Y:S04]  /*23c0*/  @P3 STG.E.U16 desc[UR36][R10.64+0x2], R21 ;  /* 0x000002150a003986 */ /* 0x0001e8000c101524 */
[----:B------:R-:W2:Y:S01]  /*23d0*/  @P2 LDG.E.LTC128B.U16 R24, desc[UR36][R14.64] ;  /* 0x000000240e182981 */ /* 0x000ea2000c1e1520 */
[----:B------:R-:W-:Y:S01]  /*23e0*/  IADD3 R20, P1, R8, R20, RZ ;  /* 0x0000001408147210 */ /* 0x000fe20007f3e0ff */
[----:B------:R-:W-:Y:S01]  /*23f0*/  BSSY B1, `(.L_x_39) ;  /* 0x0000011000017945 */ /* 0x000fe20003800000 */
[C---:B------:R-:W-:Y:S02]  /*2400*/  SHF.L.U64.HI R13, R98.reuse, 0x4, R99 ;  /* 0x00000004620d7819 */ /* 0x040fe40000010263 */
[----:B------:R-:W-:Y:S01]  /*2410*/  ISETP.GT.AND P0, PT, R3, 0x8, P0 ;  /* 0x000000080300780c */ /* 0x000fe20000704270 */
[----:B0-----:R-:W-:Y:S01]  /*2420*/  IMAD.X R21, R9, 0x1, R97, P1 ;  /* 0x0000000109157824 */ /* 0x001fe200008e0661 */
[----:B------:R-:W-:Y:S01]  /*2430*/  LEA R12, P1, R98, R10, 0x4 ;  /* 0x0000000a620c7211 */ /* 0x000fe200078220ff */
[----:B------:R-:W-:-:S04]  /*2440*/  IMAD.WIDE.U32 R20, R91, R96, R20 ;  /* 0x000000605b147225 */ /* 0x000fc800078e0014 */
[----:B------:R-:W-:Y:S02]  /*2450*/  IMAD.X R13, R13, 0x1, R11, P1 ;  /* 0x000000010d0d7824 */ /* 0x000fe400008e060b */
[----:B------:R-:W-:Y:S02]  /*2460*/  IMAD.IADD R9, R93, 0x1, R21 ;  /* 0x000000015d097824 */ /* 0x000fe400078e0215 */
[----:B--2---:R-:W-:-:S04]  /*2470*/  IMAD.U32 R8, R24, 0x10000, RZ ;  /* 0x0001000018087824 */ /* 0x004fc800078e00ff */
[----:B------:R-:W-:Y:S01]  /*2480*/  FMUL R5, R8, R89 ;  /* 0x0000005908057220 */ /* 0x000fe20000400000 */
[----:B------:R-:W-:-:S03]  /*2490*/  LEA R8, P3, R20, R102, 0x1 ;  /* 0x0000006614087211 */ /* 0x000fc600078608ff */
[----:B------:R-:W-:Y:S01]  /*24a0*/  FFMA R5, R26, R88, R5 ;  /* 0x000000581a057223 */ /* 0x000fe20000000005 */
[----:B------:R-:W-:-:S04]  /*24b0*/  LEA.HI.X R9, R20, R103, R9, 0x1, P3 ;  /* 0x0000006714097211 */ /* 0x000fc800018f0c09 */
[----:B------:R-:W-:-:S05]  /*24c0*/  F2FP.BF16.F32.PACK_AB R5, RZ, R5 ;  /* 0x00000005ff05723e */ /* 0x000fca00000010ff */
[----:B------:R0:W-:Y:S01]  /*24d0*/  @P2 STG.E.U16 desc[UR36][R12.64], R5 ;  /* 0x000000050c002986 */ /* 0x0001e2000c101524 */
[----:B------:R-:W-:Y:S05]  /*24e0*/  @!P0 BRA `(.L_x_40) ;  /* 0x0000000000048947 */ /* 0x000fea0003800000 */
[----:B------:R2:W5:Y:S02]  /*24f0*/  LDG.E.LTC128B.U16 R24, desc[UR36][R8.64+0x2] ;  /* 0x0000022408187981 */ /* 0x000564000c1e1520 */
.L_x_40:
[----:B------:R-:W-:Y:S05]  /*2500*/  BSYNC B1 ;  /* 0x0000000000017941 */ /* 0x000fea0003800000 */
.L_x_39:
[----:B-----5:R-:W-:Y:S01]  /*2510*/  IMAD.U32 R14, R24, 0x10000, RZ ;  /* 0x00010000180e7824 */ /* 0x020fe200078e00ff */
[----:B------:R-:W-:Y:S01]  /*2520*/  ISETP.GT.AND P1, PT, R4, 0x8, PT ;  /* 0x000000080400780c */ /* 0x000fe20003f24270 */
[----:B------:R-:W-:Y:S02]  /*2530*/  BSSY B1, `(.L_x_41) ;  /* 0x0000008000017945 */ /* 0x000fe40003800000 */
[----:B------:R-:W-:Y:S01]  /*2540*/  FMUL R14, R14, R89 ;  /* 0x000000590e0e7220 */ /* 0x000fe20000400000 */
[----:B------:R-:W-:-:S03]  /*2550*/  ISETP.GT.AND P2, PT, R3, RZ, P1 ;  /* 0x000000ff0300720c */ /* 0x000fc60000f44270 */
[----:B------:R-:W-:-:S05]  /*2560*/  FFMA R14, R27, R88, R14 ;  /* 0x000000581b0e7223 */ /* 0x000fca000000000e */
[----:B------:R-:W-:-:S05]  /*2570*/  F2FP.BF16.F32.PACK_AB R14, RZ, R14 ;  /* 0x0000000eff0e723e */ /* 0x000fca00000010ff */
[----:B------:R3:W-:Y:S01]  /*2580*/  @P0 STG.E.U16 desc[UR36][R12.64+0x2], R14 ;  /* 0x0000020e0c000986 */ /* 0x0007e2000c101524 */
[----:B------:R-:W-:Y:S05]  /*2590*/  @!P2 BRA `(.L_x_42) ;  /* 0x000000000004a947 */ /* 0x000fea0003800000 */
[----:B------:R4:W5:Y:S02]  /*25a0*/  LDG.E.LTC128B.U16 R24, desc[UR36][R6.64+0x10] ;  /* 0x0000102406187981 */ /* 0x000964000c1e1520 */
.L_x_42:
[----:B------:R-:W-:Y:S05]  /*25b0*/  BSYNC B1 ;  /* 0x0000000000017941 */ /* 0x000fea0003800000 */
.L_x_41:
[----:B---3-5:R-:W-:Y:S01]  /*25c0*/  IMAD.U32 R14, R24, 0x10000, RZ ;  /* 0x00010000180e7824 */ /* 0x028fe200078e00ff */
[----:B------:R-:W-:Y:S01]  /*25d0*/  ISETP.GT.AND P0, PT, R4, 0x9, PT ;  /* 0x000000090400780c */ /* 0x000fe20003f04270 */
[----:B------:R-:W-:Y:S02]  /*25e0*/  BSSY B1, `(.L_x_43) ;  /* 0x0000008000017945 */ /* 0x000fe40003800000 */
[----:B0-----:R-:W-:Y:S01]  /*25f0*/  FMUL R5, R14, R89 ;  /* 0x000000590e057220 */ /* 0x001fe20000400000 */
[----:B------:R-:W-:-:S03]  /*2600*/  ISETP.GT.AND P3, PT, R3, RZ, P0 ;  /* 0x000000ff0300720c */ /* 0x000fc60000764270 */
[----:B------:R-:W-:-:S05]  /*2610*/  FFMA R5, R28, R88, R5 ;  /* 0x000000581c057223 */ /* 0x000fca0000000005 */
[----:B------:R-:W-:-:S05]  /*2620*/  F2FP.BF16.F32.PACK_AB R5, RZ, R5 ;  /* 0x00000005ff05723e */ /* 0x000fca00000010ff */
[----:B------:R0:W-:Y:S01]  /*2630*/  @P2 STG.E.U16 desc[UR36][R10.64+0x10], R5 ;  /* 0x000010050a002986 */ /* 0x0001e2000c101524 */
[----:B------:R-:W-:Y:S05]  /*2640*/  @!P3 BRA `(.L_x_44) ;  /* 0x000000000004b947 */ /* 0x000fea0003800000 */
[----:B------:R3:W5:Y:S02]  /*2650*/  LDG.E.LTC128B.U16 R24, desc[UR36][R6.64+0x12] ;  /* 0x0000122406187981 */ /* 0x000764000c1e1520 */
.L_x_44:
[----:B------:R-:W-:Y:S05]  /*2660*/  BSYNC B1 ;  /* 0x0000000000017941 */ /* 0x000fea0003800000 */
.L_x_43:
[----:B-----5:R-:W-:Y:S01]  /*2670*/  IMAD.U32 R14, R24, 0x10000, RZ ;  /* 0x00010000180e7824 */ /* 0x020fe200078e00ff */
[----:B------:R-:W-:Y:S01]  /*2680*/  ISETP.GT.AND P1, PT, R3, 0x8, P1 ;  /* 0x000000080300780c */ /* 0x000fe20000f24270 */
[----:B------:R-:W-:Y:S02]  /*2690*/  BSSY B1, `(.L_x_45) ;  /* 0x0000007000017945 */ /* 0x000fe40003800000 */
[----:B------:R-:W-:-:S04]  /*26a0*/  FMUL R14, R14, R89 ;  /* 0x000000590e0e7220 */ /* 0x000fc80000400000 */
[----:B------:R-:W-:-:S05]  /*26b0*/  FFMA R14, R29, R88, R14 ;  /* 0x000000581d0e7223 */ /* 0x000fca000000000e */
[----:B------:R-:W-:-:S05]  /*26c0*/  F2FP.BF16.F32.PACK_AB R14, RZ, R14 ;  /* 0x0000000eff0e723e */ /* 0x000fca00000010ff */
[----:B------:R0:W-:Y:S01]  /*26d0*/  @P3 STG.E.U16 desc[UR36][R10.64+0x12], R14 ;  /* 0x0000120e0a003986 */ /* 0x0001e2000c101524 */
[----:B------:R-:W-:Y:S05]  /*26e0*/  @!P1 BRA `(.L_x_46) ;  /* 0x0000000000049947 */ /* 0x000fea0003800000 */
[----:B------:R0:W5:Y:S02]  /*26f0*/  LDG.E.LTC128B.U16 R24, desc[UR36][R8.64+0x10] ;  /* 0x0000102408187981 */ /* 0x000164000c1e1520 */
.L_x_46:
[----:B------:R-:W-:Y:S05]  /*2700*/  BSYNC B1 ;  /* 0x0000000000017941 */ /* 0x000fea0003800000 */
.L_x_45:
[----:B0----5:R-:W-:Y:S01]  /*2710*/  IMAD.U32 R14, R24, 0x10000, RZ ;  /* 0x00010000180e7824 */ /* 0x021fe200078e00ff */
        /* <DEDUP_REMOVED lines=8> */
.L_x_48:
[----:B------:R-:W-:Y:S05]  /*27a0*/  BSYNC B1 ;  /* 0x0000000000017941 */ /* 0x000fea0003800000 */
.L_x_47:
        /* <DEDUP_REMOVED lines=10> */
.L_x_50:
[----:B------:R-:W-:Y:S05]  /*2850*/  BSYNC B1 ;  /* 0x0000000000017941 */ /* 0x000fea0003800000 */
.L_x_49:
[----:B0----5:R-:W-:Y:S01]  /*2860*/  IMAD.U32 R14, R24, 0x10000, RZ ;  /* 0x00010000180e7824 */ /* 0x021fe200078e00ff */
        /* <DEDUP_REMOVED lines=9> */
.L_x_52:
[----:B------:R-:W-:Y:S05]  /*2900*/  BSYNC B1 ;  /* 0x0000000000017941 */ /* 0x000fea0003800000 */
.L_x_51:
        /* <DEDUP_REMOVED lines=9> */
.L_x_54:
[----:B------:R-:W-:Y:S05]  /*29a0*/  BSYNC B1 ;  /* 0x0000000000017941 */ /* 0x000fea0003800000 */
.L_x_53:
        /* <DEDUP_REMOVED lines=9> */
.L_x_56:
[----:B------:R-:W-:Y:S05]  /*2a40*/  BSYNC B1 ;  /* 0x0000000000017941 */ /* 0x000fea0003800000 */
.L_x_55:
        /* <DEDUP_REMOVED lines=10> */
.L_x_58:
[----:B------:R-:W-:Y:S05]  /*2af0*/  BSYNC B1 ;  /* 0x0000000000017941 */ /* 0x000fea0003800000 */
.L_x_57:
        /* <DEDUP_REMOVED lines=10> */
.L_x_60:
[----:B------:R-:W-:Y:S05]  /*2ba0*/  BSYNC B1 ;  /* 0x0000000000017941 */ /* 0x000fea0003800000 */
.L_x_59:
        /* <DEDUP_REMOVED lines=9> */
.L_x_62:
[----:B------:R-:W-:Y:S05]  /*2c40*/  BSYNC B1 ;  /* 0x0000000000017941 */ /* 0x000fea0003800000 */
.L_x_61:
        /* <DEDUP_REMOVED lines=9> */
.L_x_64:
[----:B------:R-:W-:Y:S05]  /*2ce0*/  BSYNC B1 ;  /* 0x0000000000017941 */ /* 0x000fea0003800000 */
.L_x_63:
        /* <DEDUP_REMOVED lines=10> */
.L_x_66:
[----:B------:R-:W-:Y:S05]  /*2d90*/  BSYNC B1 ;  /* 0x0000000000017941 */ /* 0x000fea0003800000 */
.L_x_65:
        /* <DEDUP_REMOVED lines=10> */
.L_x_68:
[----:B------:R-:W-:Y:S05]  /*2e40*/  BSYNC B1 ;  /* 0x0000000000017941 */ /* 0x000fea0003800000 */
.L_x_67:
        /* <DEDUP_REMOVED lines=9> */
.L_x_70:
[----:B------:R-:W-:Y:S05]  /*2ee0*/  BSYNC B1 ;  /* 0x0000000000017941 */ /* 0x000fea0003800000 */
.L_x_69:
        /* <DEDUP_REMOVED lines=9> */
.L_x_72:
[----:B------:R-:W-:Y:S05]  /*2f80*/  BSYNC B1 ;  /* 0x0000000000017941 */ /* 0x000fea0003800000 */
.L_x_71:
        /* <DEDUP_REMOVED lines=10> */
.L_x_74:
[----:B------:R-:W-:Y:S05]  /*3030*/  BSYNC B1 ;  /* 0x0000000000017941 */ /* 0x000fea0003800000 */
.L_x_73:
        /* <DEDUP_REMOVED lines=10> */
.L_x_76:
[----:B------:R-:W-:Y:S05]  /*30e0*/  BSYNC B1 ;  /* 0x0000000000017941 */ /* 0x000fea0003800000 */
.L_x_75:
        /* <DEDUP_REMOVED lines=9> */
.L_x_78:
[----:B------:R-:W-:Y:S05]  /*3180*/  BSYNC B1 ;  /* 0x0000000000017941 */ /* 0x000fea0003800000 */
.L_x_77:
        /* <DEDUP_REMOVED lines=9> */
.L_x_80:
[----:B------:R-:W-:Y:S05]  /*3220*/  BSYNC B1 ;  /* 0x0000000000017941 */ /* 0x000fea0003800000 */
.L_x_79:
        /* <DEDUP_REMOVED lines=10> */
.L_x_82:
[----:B------:R-:W-:Y:S05]  /*32d0*/  BSYNC B1 ;  /* 0x0000000000017941 */ /* 0x000fea0003800000 */
.L_x_81:
        /* <DEDUP_REMOVED lines=10> */
.L_x_84:
[----:B------:R-:W-:Y:S05]  /*3380*/  BSYNC B1 ;  /* 0x0000000000017941 */ /* 0x000fea0003800000 */
.L_x_83:
        /* <DEDUP_REMOVED lines=9> */
.L_x_86:
[----:B------:R-:W-:Y:S05]  /*3420*/  BSYNC B1 ;  /* 0x0000000000017941 */ /* 0x000fea0003800000 */
.L_x_85:
        /* <DEDUP_REMOVED lines=9> */
.L_x_88:
[----:B------:R-:W-:Y:S05]  /*34c0*/  BSYNC B1 ;  /* 0x0000000000017941 */ /* 0x000fea0003800000 */
.L_x_87:
        /* <DEDUP_REMOVED lines=10> */
.L_x_90:
[----:B------:R-:W-:Y:S05]  /*3570*/  BSYNC B1 ;  /* 0x0000000000017941 */ /* 0x000fea0003800000 */
.L_x_89:
        /* <DEDUP_REMOVED lines=10> */
.L_x_92:
[----:B------:R-:W-:Y:S05]  /*3620*/  BSYNC B1 ;  /* 0x0000000000017941 */ /* 0x000fea0003800000 */
.L_x_91:
        /* <DEDUP_REMOVED lines=9> */
.L_x_94:
[----:B------:R-:W-:Y:S05]  /*36c0*/  BSYNC B1 ;  /* 0x0000000000017941 */ /* 0x000fea0003800000 */
.L_x_93:
        /* <DEDUP_REMOVED lines=9> */
.L_x_96:
[----:B------:R-:W-:Y:S05]  /*3760*/  BSYNC B1 ;  /* 0x0000000000017941 */ /* 0x000fea0003800000 */
.L_x_95:
        /* <DEDUP_REMOVED lines=10> */
.L_x_98:
[----:B------:R-:W-:Y:S05]  /*3810*/  BSYNC B1 ;  /* 0x0000000000017941 */ /* 0x000fea0003800000 */
.L_x_97:
        /* <DEDUP_REMOVED lines=10> */
.L_x_100:
[----:B------:R-:W-:Y:S05]  /*38c0*/  BSYNC B1 ;  /* 0x0000000000017941 */ /* 0x000fea0003800000 */
.L_x_99:
        /* <DEDUP_REMOVED lines=9> */
.L_x_102:
[----:B------:R-:W-:Y:S05]  /*3960*/  BSYNC B1 ;  /* 0x0000000000017941 */ /* 0x000fea0003800000 */
.L_x_101:
        /* <DEDUP_REMOVED lines=9> */
.L_x_104:
[----:B------:R-:W-:Y:S05]  /*3a00*/  BSYNC B1 ;  /* 0x0000000000017941 */ /* 0x000fea0003800000 */
.L_x_103:
        /* <DEDUP_REMOVED lines=10> */
.L_x_106:
[----:B------:R-:W-:Y:S05]  /*3ab0*/  BSYNC B1 ;  /* 0x0000000000017941 */ /* 0x000fea0003800000 */
.L_x_105:
        /* <DEDUP_REMOVED lines=10> */
.L_x_108:
[----:B------:R-:W-:Y:S05]  /*3b60*/  BSYNC B1 ;  /* 0x0000000000017941 */ /* 0x000fea0003800000 */
.L_x_107:
        /* <DEDUP_REMOVED lines=9> */
.L_x_110:
[----:B------:R-:W-:Y:S05]  /*3c00*/  BSYNC B1 ;  /* 0x0000000000017941 */ /* 0x000fea0003800000 */
.L_x_109:
        /* <DEDUP_REMOVED lines=9> */
.L_x_112:
[----:B------:R-:W-:Y:S05]  /*3ca0*/  BSYNC B1 ;  /* 0x0000000000017941 */ /* 0x000fea0003800000 */
.L_x_111:
        /* <DEDUP_REMOVED lines=10> */
.L_x_114:
[----:B------:R-:W-:Y:S05]  /*3d50*/  BSYNC B1 ;  /* 0x0000000000017941 */ /* 0x000fea0003800000 */
.L_x_113:
        /* <DEDUP_REMOVED lines=10> */
.L_x_116:
[----:B------:R-:W-:Y:S05]  /*3e00*/  BSYNC B1 ;  /* 0x0000000000017941 */ /* 0x000fea0003800000 */
.L_x_115:
        /* <DEDUP_REMOVED lines=9> */
.L_x_118:
[----:B------:R-:W-:Y:S05]  /*3ea0*/  BSYNC B1 ;  /* 0x0000000000017941 */ /* 0x000fea0003800000 */
.L_x_117:
        /* <DEDUP_REMOVED lines=9> */
.L_x_120:
[----:B------:R-:W-:Y:S05]  /*3f40*/  BSYNC B1 ;  /* 0x0000000000017941 */ /* 0x000fea0003800000 */
.L_x_119:
        /* <DEDUP_REMOVED lines=10> */
.L_x_122:
[----:B------:R-:W-:Y:S05]  /*3ff0*/  BSYNC B1 ;  /* 0x0000000000017941 */ /* 0x000fea0003800000 */
.L_x_121:
        /* <DEDUP_REMOVED lines=10> */
.L_x_124:
[----:B------:R-:W-:Y:S05]  /*40a0*/  BSYNC B1 ;  /* 0x0000000000017941 */ /* 0x000fea0003800000 */
.L_x_123:
        /* <DEDUP_REMOVED lines=9> */
.L_x_126:
[----:B------:R-:W-:Y:S05]  /*4140*/  BSYNC B1 ;  /* 0x0000000000017941 */ /* 0x000fea0003800000 */
.L_x_125:
        /* <DEDUP_REMOVED lines=9> */
.L_x_128:
[----:B------:R-:W-:Y:S05]  /*41e0*/  BSYNC B1 ;  /* 0x0000000000017941 */ /* 0x000fea0003800000 */
.L_x_127:
        /* <DEDUP_REMOVED lines=10> */
.L_x_130:
[----:B------:R-:W-:Y:S05]  /*4290*/  BSYNC B1 ;  /* 0x0000000000017941 */ /* 0x000fea0003800000 */
.L_x_129:
        /* <DEDUP_REMOVED lines=10> */
.L_x_132:
[----:B------:R-:W-:Y:S05]  /*4340*/  BSYNC B1 ;  /* 0x0000000000017941 */ /* 0x000fea0003800000 */
.L_x_131:
        /* <DEDUP_REMOVED lines=9> */
.L_x_134:
[----:B------:R-:W-:Y:S05]  /*43e0*/  BSYNC B1 ;  /* 0x0000000000017941 */ /* 0x000fea0003800000 */
.L_x_133:
        /* <DEDUP_REMOVED lines=9> */
.L_x_136:
[----:B------:R-:W-:Y:S05]  /*4480*/  BSYNC B1 ;  /* 0x0000000000017941 */ /* 0x000fea0003800000 */
.L_x_135:
        /* <DEDUP_REMOVED lines=10> */
.L_x_138:
[----:B------:R-:W-:Y:S05]  /*4530*/  BSYNC B1 ;  /* 0x0000000000017941 */ /* 0x000fea0003800000 */
.L_x_137:
        /* <DEDUP_REMOVED lines=10> */
.L_x_140:
[----:B------:R-:W-:Y:S05]  /*45e0*/  BSYNC B1 ;  /* 0x0000000000017941 */ /* 0x000fea0003800000 */
.L_x_139:
        /* <DEDUP_REMOVED lines=9> */
.L_x_142:
[----:B------:R-:W-:Y:S05]  /*4680*/  BSYNC B1 ;  /* 0x0000000000017941 */ /* 0x000fea0003800000 */
.L_x_141:
        /* <DEDUP_REMOVED lines=9> */
.L_x_144:
[----:B------:R-:W-:Y:S05]  /*4720*/  BSYNC B1 ;  /* 0x0000000000017941 */ /* 0x000fea0003800000 */
.L_x_143:
        /* <DEDUP_REMOVED lines=10> */
.L_x_146:
[----:B------:R-:W-:Y:S05]  /*47d0*/  BSYNC B1 ;  /* 0x0000000000017941 */ /* 0x000fea0003800000 */
.L_x_145:
        /* <DEDUP_REMOVED lines=10> */
.L_x_148:
[----:B------:R-:W-:Y:S05]  /*4880*/  BSYNC B1 ;  /* 0x0000000000017941 */ /* 0x000fea0003800000 */
.L_x_147:
        /* <DEDUP_REMOVED lines=9> */
.L_x_150:
[----:B------:R-:W-:Y:S05]  /*4920*/  BSYNC B1 ;  /* 0x0000000000017941 */ /* 0x000fea0003800000 */
.L_x_149:
        /* <DEDUP_REMOVED lines=9> */
.L_x_152:
[----:B------:R-:W-:Y:S05]  /*49c0*/  BSYNC B1 ;  /* 0x0000000000017941 */ /* 0x000fea0003800000 */
.L_x_151:
        /* <DEDUP_REMOVED lines=10> */
.L_x_154:
[----:B------:R-:W-:Y:S05]  /*4a70*/  BSYNC B1 ;  /* 0x0000000000017941 */ /* 0x000fea0003800000 */
.L_x_153:
[----:B0----5:R-:W-:Y:S01]  /*4a80*/  IMAD.U32 R14, R24, 0x10000, RZ ;  /* 0x00010000180e7824 */ /* 0x021fe200078e00ff */
[----:B------:R-:W-:Y:S01]  /*4a90*/  ISETP.GT.AND P0, PT, R4, 0x79, PT ;  /* 0x000000790400780c */ /* 0x000fe20003f04270 */
[----:B------:R-:W-:Y:S01]  /*4aa0*/  @P2 IMAD.MOV.U32 R4, RZ, RZ, R10 ;  /* 0x000000ffff042224 */ /* 0x000fe200078e000a */
[----:B------:R-:W-:Y:S01]  /*4ab0*/  BSSY B1, `(.L_x_155) ;  /* 0x000000a000017945 */ /* 0x000fe20003800000 */
[----:B------:R-:W-:Y:S01]  /*4ac0*/  FMUL R5, R14, R89 ;  /* 0x000000590e057220 */ /* 0x000fe20000400000 */
[----:B------:R-:W-:-:S03]  /*4ad0*/  ISETP.GT.AND P3, PT, R3, RZ, P0 ;  /* 0x000000ff0300720c */ /* 0x000fc60000764270 */
[----:B------:R-:W-:-:S05]  /*4ae0*/  FFMA R5, R84, R88, R5 ;  /* 0x0000005854057223 */ /* 0x000fca0000000005 */
[----:B------:R-:W-:-:S04]  /*4af0*/  F2FP.BF16.F32.PACK_AB R5, RZ, R5 ;  /* 0x00000005ff05723e */ /* 0x000fc800000010ff */
[----:B------:R-:W-:Y:S01]  /*4b00*/  PRMT R14, R5, 0x7610, R14 ;  /* 0x00007610050e7816 */ /* 0x000fe2000000000e */
[----:B------:R-:W-:-:S05]  /*4b10*/  @P2 IMAD.MOV.U32 R5, RZ, RZ, R11 ;  /* 0x000000ffff052224 */ /* 0x000fca00078e000b */
[----:B------:R0:W-:Y:S01]  /*4b20*/  @P2 STG.E.U16 desc[UR36][R4.64+0xf0], R14 ;  /* 0x0000f00e04002986 */ /* 0x0001e2000c101524 */
[----:B------:R-:W-:Y:S05]  /*4b30*/  @!P3 BRA `(.L_x_156) ;  /* 0x000000000004b947 */ /* 0x000fea0003800000 */
[----:B------:R0:W5:Y:S02]  /*4b40*/  LDG.E.LTC128B.U16 R24, desc[UR36][R6.64+0xf2] ;  /* 0x0000f22406187981 */ /* 0x000164000c1e1520 */
.L_x_156:
[----:B------:R-:W-:Y:S05]  /*4b50*/  BSYNC B1 ;  /* 0x0000000000017941 */ /* 0x000fea0003800000 */
.L_x_155:
        /* <DEDUP_REMOVED lines=9> */
.L_x_158:
[----:B------:R-:W-:Y:S05]  /*4bf0*/  BSYNC B1 ;  /* 0x0000000000017941 */ /* 0x000fea0003800000 */
.L_x_157:
[----:B0----5:R-:W-:Y:S01]  /*4c00*/  IMAD.U32 R4, R24, 0x10000, RZ ;  /* 0x0001000018047824 */ /* 0x021fe200078e00ff */
[----:B------:R-:W-:Y:S01]  /*4c10*/  ISETP.GT.AND P0, PT, R3, 0x8, P0 ;  /* 0x000000080300780c */ /* 0x000fe20000704270 */
[----:B------:R-:W-:Y:S02]  /*4c20*/  BSSY B1, `(.L_x_159) ;  /* 0x000000a000017945 */ /* 0x000fe40003800000 */
[----:B------:R-:W-:Y:S01]  /*4c30*/  FMUL R5, R4, R89 ;  /* 0x0000005904057220 */ /* 0x000fe20000400000 */
[----:B------:R-:W-:-:S03]  /*4c40*/  @P1 IMAD.MOV.U32 R4, RZ, RZ, R12 ;  /* 0x000000ffff041224 */ /* 0x000fc600078e000c */
[----:B------:R-:W-:-:S05]  /*4c50*/  FFMA R5, R86, R88, R5 ;  /* 0x0000005856057223 */ /* 0x000fca0000000005 */
[----:B------:R-:W-:-:S04]  /*4c60*/  F2FP.BF16.F32.PACK_AB R5, RZ, R5 ;  /* 0x00000005ff05723e */ /* 0x000fc800000010ff */
[----:B-1-34-:R-:W-:Y:S01]  /*4c70*/  PRMT R6, R5, 0x7610, R6 ;  /* 0x0000761005067816 */ /* 0x01afe20000000006 */
[----:B------:R-:W-:-:S05]  /*4c80*/  @P1 IMAD.MOV.U32 R5, RZ, RZ, R13 ;  /* 0x000000ffff051224 */ /* 0x000fca00078e000d */
[----:B------:R0:W-:Y:S01]  /*4c90*/  @P1 STG.E.U16 desc[UR36][R4.64+0xf0], R6 ;  /* 0x0000f00604001986 */ /* 0x0001e2000c101524 */
[----:B------:R-:W-:Y:S05]  /*4ca0*/  @!P0 BRA `(.L_x_160) ;  /* 0x0000000000048947 */ /* 0x000fea0003800000 */
[----:B------:R1:W5:Y:S02]  /*4cb0*/  LDG.E.LTC128B.U16 R24, desc[UR36][R8.64+0xf2] ;  /* 0x0000f22408187981 */ /* 0x000364000c1e1520 */
.L_x_160:
[----:B------:R-:W-:Y:S05]  /*4cc0*/  BSYNC B1 ;  /* 0x0000000000017941 */ /* 0x000fea0003800000 */
.L_x_159:
[----:B------:R-:W-:Y:S05]  /*4cd0*/  @!P0 BRA `(.L_x_161) ;  /* 0x0000001000e88947 */ /* 0x000fea0003800000 */
[----:B-----5:R-:W-:-:S04]  /*4ce0*/  IMAD.U32 R24, R24, 0x10000, RZ ;  /* 0x0001000018187824 */ /* 0x020fc800078e00ff */
[----:B------:R-:W-:-:S04]  /*4cf0*/  FMUL R24, R24, R89 ;  /* 0x0000005918187220 */ /* 0x000fc80000400000 */
[----:B------:R-:W-:-:S05]  /*4d00*/  FFMA R24, R87, R88, R24 ;  /* 0x0000005857187223 */ /* 0x000fca0000000018 */
[----:B------:R-:W-:-:S05]  /*4d10*/  F2FP.BF16.F32.PACK_AB R24, RZ, R24 ;  /* 0x00000018ff18723e */ /* 0x000fca00000010ff */
[----:B------:R3:W-:Y:S01]  /*4d20*/  STG.E.U16 desc[UR36][R12.64+0xf2], R24 ;  /* 0x0000f2180c007986 */ /* 0x0007e2000c101524 */
[----:B------:R-:W-:Y:S05]  /*4d30*/  BRA `(.L_x_161) ;  /* 0x0000001000d07947 */ /* 0x000fea0003800000 */
.L_x_36:
[----:B------:R-:W-:Y:S01]  /*4d40*/  ISETP.GT.AND P0, PT, R4, 0x1, PT ;  /* 0x000000010400780c */ /* 0x000fe20003f04270 */
[----:B------:R-:W-:Y:S01]  /*4d50*/  ULDC.64 UR4, c[0x0][0x5c0] ;  /* 0x0001700000047ab9 */ /* 0x000fe20000000a00 */
[-C--:B------:R-:W-:Y:S01]  /*4d60*/  FMUL R24, R24, R88.reuse ;  /* 0x0000005818187220 */ /* 0x080fe20000400000 */
[-C--:B------:R-:W-:Y:S01]  /*4d70*/  FMUL R25, R25, R88.reuse ;  /* 0x0000005819197220 */ /* 0x080fe20000400000 */
[----:B------:R-:W-:Y:S01]  /*4d80*/  ISETP.GT.AND P3, PT, R3, RZ, P0 ;  /* 0x000000ff0300720c */ /* 0x000fe20000764270 */
[-C--:B------:R-:W-:Y:S01]  /*4d90*/  FMUL R26, R26, R88.reuse ;  /* 0x000000581a1a7220 */ /* 0x080fe20000400000 */
[----:B------:R-:W-:Y:S01]  /*4da0*/  LEA R6, P4, R92, UR4, 0x1 ;  /* 0x000000045c067c11 */ /* 0x000fe2000f8808ff */
[----:B------:R-:W-:Y:S01]  /*4db0*/  FMUL R27, R27, R88 ;  /* 0x000000581b1b7220 */ /* 0x000fe20000400000 */
[----:B------:R-:W-:Y:S01]  /*4dc0*/  F2FP.BF16.F32.PACK_AB R24, RZ, R24 ;  /* 0x00000018ff18723e */ /* 0x000fe200000010ff */
[-C--:B------:R-:W-:Y:S01]  /*4dd0*/  FMUL R28, R28, R88.reuse ;  /* 0x000000581c1c7220 */ /* 0x080fe20000400000 */
[----:B------:R-:W-:Y:S01]  /*4de0*/  LEA.HI.X R7, R92, UR5, R107, 0x1, P4 ;  /* 0x000000055c077c11 */ /* 0x000fe2000a0f0c6b */
[-C--:B------:R-:W-:Y:S01]  /*4df0*/  FMUL R29, R29, R88.reuse ;  /* 0x000000581d1d7220 */ /* 0x080fe20000400000 */
[----:B------:R-:W-:Y:S01]  /*4e00*/  F2FP.BF16.F32.PACK_AB R25, RZ, R25 ;  /* 0x00000019ff19723e */ /* 0x000fe200000010ff */
[-C--:B------:R-:W-:Y:S01]  /*4e10*/  FMUL R30, R30, R88.reuse ;  /* 0x000000581e1e7220 */ /* 0x080fe20000400000 */
[----:B------:R-:W-:Y:S01]  /*4e20*/  SHF.L.U64.HI R99, R98, 0x4, R99 ;  /* 0x0000000462637819 */ /* 0x000fe20000010263 */
[----:B------:R-:W-:Y:S01]  /*4e30*/  @P1 STG.E.U16 desc[UR36][R6.64], R24 ;  /* 0x0000001806001986 */ /* 0x000fe2000c101524 */
[----:B------:R-:W-:Y:S01]  /*4e40*/  ISETP.GT.AND P1, PT, R4, 0x8, PT ;  /* 0x000000080400780c */ /* 0x000fe20003f24270 */
[----:B------:R-:W-:Y:S01]  /*4e50*/  FMUL R31, R31, R88 ;  /* 0x000000581f1f7220 */ /* 0x000fe20000400000 */
[C---:B------:R-:W-:Y:S01]  /*4e60*/  ISETP.GT.AND P4, PT, R3.reuse, 0x8, P0 ;  /* 0x000000080300780c */ /* 0x040fe20000784270 */
[----:B------:R-:W-:Y:S01]  /*4e70*/  @P3 STG.E.U16 desc[UR36][R6.64+0x2], R25 ;  /* 0x0000021906003986 */ /* 0x000fe2000c101524 */
[----:B------:R-:W-:Y:S01]  /*4e80*/  LEA R8, P3, R98, R6, 0x4 ;  /* 0x0000000662087211 */ /* 0x000fe200078620ff */
[-C--:B------:R-:W-:Y:S01]  /*4e90*/  FMUL R32, R32, R88.reuse ;  /* 0x0000005820207220 */ /* 0x080fe20000400000 */
[----:B------:R-:W-:Y:S01]  /*4ea0*/  ISETP.GT.AND P2, PT, R3, 0x8, P2 ;  /* 0x000000080300780c */ /* 0x000fe20001744270 */
[-C--:B------:R-:W-:Y:S01]  /*4eb0*/  FMUL R33, R33, R88.reuse ;  /* 0x0000005821217220 */ /* 0x080fe20000400000 */
[----:B------:R-:W-:Y:S01]  /*4ec0*/  ISETP.GT.AND P0, PT, R4, 0x9, PT ;  /* 0x000000090400780c */ /* 0x000fe20003f04270 */
[----:B------:R-:W-:Y:S01]  /*4ed0*/  IMAD.X R9, R99, 0x1, R7, P3 ;  /* 0x0000000163097824 */ /* 0x000fe200018e0607 */
[C---:B------:R-:W-:Y:S01]  /*4ee0*/  ISETP.GT.AND P5, PT, R3.reuse, RZ, P1 ;  /* 0x000000ff0300720c */ /* 0x040fe20000fa4270 */
[-C--:B------:R-:W-:Y:S01]  /*4ef0*/  FMUL R34, R34, R88.reuse ;  /* 0x0000005822227220 */ /* 0x080fe20000400000 */
[----:B------:R-:W-:Y:S01]  /*4f00*/  ISETP.GT.AND P3, PT, R3, RZ, P0 ;  /* 0x000000ff0300720c */ /* 0x000fe20000764270 */
[----:B------:R-:W-:Y:S01]  /*4f10*/  FMUL R35, R35, R88 ;  /* 0x0000005823237220 */ /* 0x000fe20000400000 */
[----:B------:R-:W-:Y:S01]  /*4f20*/  F2FP.BF16.F32.PACK_AB R26, RZ, R26 ;  /* 0x0000001aff1a723e */ /* 0x000fe200000010ff */
[-C--:B------:R-:W-:Y:S01]  /*4f30*/  FMUL R36, R36, R88.reuse ;  /* 0x0000005824247220 */ /* 0x080fe20000400000 */
[----:B------:R-:W-:Y:S01]  /*4f40*/  F2FP.BF16.F32.PACK_AB R27, RZ, R27 ;  /* 0x0000001bff1b723e */ /* 0x000fe200000010ff */
[----:B------:R-:W-:Y:S01]  /*4f50*/  FMUL R37, R37, R88 ;  /* 0x0000005825257220 */ /* 0x000fe20000400000 */
[----:B------:R-:W-:Y:S01]  /*4f60*/  F2FP.BF16.F32.PACK_AB R28, RZ, R28 ;  /* 0x0000001cff1c723e */ /* 0x000fe200000010ff */
[----:B------:R-:W-:Y:S01]  /*4f70*/  @P2 STG.E.U16 desc[UR36][R8.64], R26 ;  /* 0x0000001a08002986 */ /* 0x000fe2000c101524 */
[----:B------:R-:W-:Y:S01]  /*4f80*/  F2FP.BF16.F32.PACK_AB R29, RZ, R29 ;  /* 0x0000001dff1d723e */ /* 0x000fe200000010ff */
[-C--:B------:R-:W-:Y:S01]  /*4f90*/  FMUL R38, R38, R88.reuse ;  /* 0x0000005826267220 */ /* 0x080fe20000400000 */
[----:B------:R-:W-:Y:S01]  /*4fa0*/  ISETP.GT.AND P2, PT, R3, 0x8, P1 ;  /* 0x000000080300780c */ /* 0x000fe20000f44270 */
[----:B------:R-:W-:Y:S01]  /*4fb0*/  @P4 STG.E.U16 desc[UR36][R8.64+0x2], R27 ;  /* 0x0000021b08004986 */ /* 0x000fe2000c101524 */
[----:B------:R-:W-:Y:S01]  /*4fc0*/  ISETP.GT.AND P1, PT, R4, 0x10, PT ;  /* 0x000000100400780c */ /* 0x000fe20003f24270 */
[----:B------:R-:W-:Y:S01]  /*4fd0*/  FMUL R39, R39, R88 ;  /* 0x0000005827277220 */ /* 0x000fe20000400000 */
[----:B------:R-:W-:Y:S01]  /*4fe0*/  F2FP.BF16.F32.PACK_AB R30, RZ, R30 ;  /* 0x0000001eff1e723e */ /* 0x000fe200000010ff */
[----:B------:R-:W-:Y:S01]  /*4ff0*/  @P5 STG.E.U16 desc[UR36][R6.64+0x10], R28 ;  /* 0x0000101c06005986 */ /* 0x000fe2000c101524 */
[C---:B------:R-:W-:Y:S01]  /*5000*/  ISETP.GT.AND P4, PT, R3.reuse, RZ, P1 ;  /* 0x000000ff0300720c */ /* 0x040fe20000f84270 */
[-C--:B------:R-:W-:Y:S01]  /*5010*/  FMUL R40, R40, R88.reuse ;  /* 0x0000005828287220 */ /* 0x080fe20000400000 */
[----:B------:R-:W-:Y:S01]  /*5020*/  F2FP.BF16.F32.PACK_AB R31, RZ, R31 ;  /* 0x0000001fff1f723e */ /* 0x000fe200000010ff */
[----:B------:R-:W-:Y:S01]  /*5030*/  @P3 STG.E.U16 desc[UR36][R6.64+0x12], R29 ;  /* 0x0000121d06003986 */ /* 0x000fe2000c101524 */
[----:B------:R-:W-:Y:S01]  /*5040*/  ISETP.GT.AND P3, PT, R3, 0x8, P0 ;  /* 0x000000080300780c */ /* 0x000fe20000764270 */
[----:B------:R-:W-:Y:S01]  /*5050*/  FMUL R41, R41, R88 ;  /* 0x0000005829297220 */ /* 0x000fe20000400000 */
[----:B------:R-:W-:Y:S01]  /*5060*/  ISETP.GT.AND P0, PT, R4, 0x11, PT ;  /* 0x000000110400780c */ /* 0x000fe20003f04270 */
[----:B------:R-:W-:Y:S01]  /*5070*/  @P2 STG.E.U16 desc[UR36][R8.64+0x10], R30 ;  /* 0x0000101e08002986 */ /* 0x000fe2000c101524 */
[----:B------:R-:W-:Y:S01]  /*5080*/  F2FP.BF16.F32.PACK_AB R32, RZ, R32 ;  /* 0x00000020ff20723e */ /* 0x000fe200000010ff */
[-C--:B------:R-:W-:Y:S01]  /*5090*/  FMUL R42, R42, R88.reuse ;  /* 0x000000582a2a7220 */ /* 0x080fe20000400000 */
[----:B------:R-:W-:Y:S01]  /*50a0*/  ISETP.GT.AND P5, PT, R3, RZ, P0 ;  /* 0x000000ff0300720c */ /* 0x000fe200007a4270 */
[-C--:B------:R-:W-:Y:S01]  /*50b0*/  FMUL R43, R43, R88.reuse ;  /* 0x000000582b2b7220 */ /* 0x080fe20000400000 */
[----:B------:R-:W-:Y:S01]  /*50c0*/  ISETP.GT.AND P2, PT, R3, 0x8, P1 ;  /* 0x000000080300780c */ /* 0x000fe20000f44270 */
[-C--:B------:R-:W-:Y:S01]  /*50d0*/  FMUL R44, R44, R88.reuse ;  /* 0x000000582c2c7220 */ /* 0x080fe20000400000 */
[----:B------:R-:W-:Y:S01]  /*50e0*/  ISETP.GT.AND P1, PT, R4, 0x18, PT ;  /* 0x000000180400780c */ /* 0x000fe20003f24270 */
[-C--:B------:R-:W-:Y:S01]  /*50f0*/  FMUL R45, R45, R88.reuse ;  /* 0x000000582d2d7220 */ /* 0x080fe20000400000 */
[----:B------:R-:W-:Y:S01]  /*5100*/  F2FP.BF16.F32.PACK_AB R33, RZ, R33 ;  /* 0x00000021ff21723e */ /* 0x000fe200000010ff */
[----:B------:R-:W-:Y:S01]  /*5110*/  @P3 STG.E.U16 desc[UR36][R8.64+0x12], R31 ;  /* 0x0000121f08003986 */ /* 0x000fe2000c101524 */
[C---:B------:R-:W-:Y:S01]  /*5120*/  ISETP.GT.AND P3, PT, R3.reuse, 0x8, P0 ;  /* 0x000000080300780c */ /* 0x040fe20000764270 */
[-C--:B------:R-:W-:Y:S01]  /*5130*/  FMUL R46, R46, R88.reuse ;  /* 0x000000582e2e7220 */ /* 0x080fe20000400000 */
[----:B------:R-:W-:Y:S01]  /*5140*/  ISETP.GT.AND P0, PT, R4, 0x19, PT ;  /* 0x000000190400780c */ /* 0x000fe20003f04270 */
[----:B------:R-:W-:Y:S01]  /*5150*/  @P4 STG.E.U16 desc[UR36][R6.64+0x20], R32 ;  /* 0x0000202006004986 */ /* 0x000fe2000c101524 */
[----:B------:R-:W-:Y:S01]  /*5160*/  ISETP.GT.AND P4, PT, R3, RZ, P1 ;  /* 0x000000ff0300720c */ /* 0x000fe20000f84270 */
[----:B------:R-:W-:Y:S01]  /*5170*/  FMUL R47, R47, R88 ;  /* 0x000000582f2f7220 */ /* 0x000fe20000400000 */
[----:B------:R-:W-:Y:S01]  /*5180*/  F2FP.BF16.F32.PACK_AB R34, RZ, R34 ;  /* 0x00000022ff22723e */ /* 0x000fe200000010ff */
[----:B------:R-:W-:Y:S01]  /*5190*/  @P5 STG.E.U16 desc[UR36][R6.64+0x22], R33 ;  /* 0x0000222106005986 */ /* 0x000fe2000c101524 */
[----:B------:R-:W-:Y:S01]  /*51a0*/  ISETP.GT.AND P5, PT, R3, RZ, P0 ;  /* 0x000000ff0300720c */ /* 0x000fe200007a4270 */
[----:B------:R-:W-:Y:S01]  /*51b0*/  FMUL R48, R48, R88 ;  /* 0x0000005830307220 */ /* 0x000fe20000400000 */
[----:B------:R-:W-:Y:S01]  /*51c0*/  F2FP.BF16.F32.PACK_AB R35, RZ, R35 ;  /* 0x00000023ff23723e */ /* 0x000fe200000010ff */
[----:B------:R-:W-:Y:S01]  /*51d0*/  @P2 STG.E.U16 desc[UR36][R8.64+0x20], R34 ;  /* 0x0000202208002986 */ /* 0x000fe2000c101524 */
[----:B------:R-:W-:Y:S01]  /*51e0*/  F2FP.BF16.F32.PACK_AB R36, RZ, R36 ;  /* 0x00000024ff24723e */ /* 0x000fe200000010ff */
[-C--:B------:R-:W-:Y:S01]  /*51f0*/  FMUL R49, R49, R88.reuse ;  /* 0x0000005831317220 */ /* 0x080fe20000400000 */
[C---:B------:R-:W-:Y:S01]  /*5200*/  ISETP.GT.AND P2, PT, R3.reuse, 0x8, P1 ;  /* 0x000000080300780c */ /* 0x040fe20000f44270 */
[----:B------:R-:W-:Y:S01]  /*5210*/  @P3 STG.E.U16 desc[UR36][R8.64+0x22], R35 ;  /* 0x0000222308003986 */ /* 0x000fe2000c101524 */
[----:B------:R-:W-:Y:S01]  /*5220*/  ISETP.GT.AND P1, PT, R4, 0x20, PT ;  /* 0x000000200400780c */ /* 0x000fe20003f24270 */
[-C--:B------:R-:W-:Y:S01]  /*5230*/  FMUL R50, R50, R88.reuse ;  /* 0x0000005832327220 */ /* 0x080fe20000400000 */
[----:B------:R-:W-:Y:S01]  /*5240*/  F2FP.BF16.F32.PACK_AB R37, RZ, R37 ;  /* 0x00000025ff25723e */ /* 0x000fe200000010ff */
[----:B------:R-:W-:Y:S01]  /*5250*/  @P4 STG.E.U16 desc[UR36][R6.64+0x30], R36 ;  /* 0x0000302406004986 */ /* 0x000fe2000c101524 */
[----:B------:R-:W-:Y:S01]  /*5260*/  ISETP.GT.AND P3, PT, R3, 0x8, P0 ;  /* 0x000000080300780c */ /* 0x000fe20000764270 */
[-C--:B------:R-:W-:Y:S01]  /*5270*/  FMUL R51, R51, R88.reuse ;  /* 0x0000005833337220 */ /* 0x080fe20000400000 */
[----:B------:R-:W-:Y:S01]  /*5280*/  ISETP.GT.AND P0, PT, R4, 0x21, PT ;  /* 0x000000210400780c */ /* 0x000fe20003f04270 */
[----:B------:R-:W-:Y:S01]  /*5290*/  @P5 STG.E.U16 desc[UR36][R6.64+0x32], R37 ;  /* 0x0000322506005986 */ /* 0x000fe2000c101524 */
[----:B------:R-:W-:Y:S01]  /*52a0*/  ISETP.GT.AND P4, PT, R3, RZ, P1 ;  /* 0x000000ff0300720c */ /* 0x000fe20000f84270 */
[----:B------:R-:W-:Y:S01]  /*52b0*/  FMUL R52, R52, R88 ;  /* 0x0000005834347220 */ /* 0x000fe20000400000 */
[----:B------:R-:W-:Y:S01]  /*52c0*/  F2FP.BF16.F32.PACK_AB R38, RZ, R38 ;  /* 0x00000026ff26723e */ /* 0x000fe200000010ff */
[-C--:B------:R-:W-:Y:S01]  /*52d0*/  FMUL R53, R53, R88.reuse ;  /* 0x0000005835357220 */ /* 0x080fe20000400000 */
        /* <DEDUP_REMOVED lines=113> */
[----:B------:R-:W-:Y:S01]  /*59f0*/  FMUL R87, R87, R88 ;  /* 0x0000005857577220 */ /* 0x000fe20000400000 */
[----:B------:R-:W-:Y:S01]  /*5a00*/  ISETP.GT.AND P0, PT, R4, 0x51, PT ;  /* 0x000000510400780c */ /* 0x000fe20003f04270 */
[----:B------:R-:W-:Y:S01]  /*5a10*/  @P5 STG.E.U16 desc[UR36][R6.64+0x92], R61 ;  /* 0x0000923d06005986 */ /* 0x000fe2000c101524 */
[----:B------:R-:W-:-:S02]  /*5a20*/  ISETP.GT.AND P4, PT, R3, RZ, P1 ;  /* 0x000000ff0300720c */ /* 0x000fc40000f84270 */
[----:B------:R-:W-:Y:S02]  /*5a30*/  F2FP.BF16.F32.PACK_AB R62, RZ, R62 ;  /* 0x0000003eff3e723e */ /* 0x000fe400000010ff */
[C---:B------:R-:W-:Y:S02]  /*5a40*/  ISETP.GT.AND P5, PT, R3.reuse, RZ, P0 ;  /* 0x000000ff0300720c */ /* 0x040fe400007a4270 */
[----:B------:R-:W-:Y:S01]  /*5a50*/  F2FP.BF16.F32.PACK_AB R63, RZ, R63 ;  /* 0x0000003fff3f723e */ /* 0x000fe200000010ff */
[----:B------:R-:W-:Y:S01]  /*5a60*/  @P2 STG.E.U16 desc[UR36][R8.64+0x90], R62 ;  /* 0x0000903e08002986 */ /* 0x000fe2000c101524 */
[----:B------:R-:W-:Y:S02]  /*5a70*/  F2FP.BF16.F32.PACK_AB R64, RZ, R64 ;  /* 0x00000040ff40723e */ /* 0x000fe400000010ff */
[----:B------:R-:W-:Y:S01]  /*5a80*/  ISETP.GT.AND P2, PT, R3, 0x8, P1 ;  /* 0x000000080300780c */ /* 0x000fe20000f44270 */
[----:B------:R-:W-:Y:S01]  /*5a90*/  @P3 STG.E.U16 desc[UR36][R8.64+0x92], R63 ;  /* 0x0000923f08003986 */ /* 0x000fe2000c101524 */
[----:B------:R-:W-:-:S02]  /*5aa0*/  ISETP.GT.AND P1, PT, R4, 0x58, PT ;  /* 0x000000580400780c */ /* 0x000fc40003f24270 */
[----:B------:R-:W-:Y:S01]  /*5ab0*/  F2FP.BF16.F32.PACK_AB R65, RZ, R65 ;  /* 0x00000041ff41723e */ /* 0x000fe200000010ff */
[----:B------:R-:W-:Y:S01]  /*5ac0*/  @P4 STG.E.U16 desc[UR36][R6.64+0xa0], R64 ;  /* 0x0000a04006004986 */ /* 0x000fe2000c101524 */
[C---:B------:R-:W-:Y:S02]  /*5ad0*/  ISETP.GT.AND P3, PT, R3.reuse, 0x8, P0 ;  /* 0x000000080300780c */ /* 0x040fe40000764270 */
[----:B------:R-:W-:Y:S01]  /*5ae0*/  ISETP.GT.AND P0, PT, R4, 0x59, PT ;  /* 0x000000590400780c */ /* 0x000fe20003f04270 */
[----:B------:R-:W-:Y:S01]  /*5af0*/  @P5 STG.E.U16 desc[UR36][R6.64+0xa2], R65 ;  /* 0x0000a24106005986 */ /* 0x000fe2000c101524 */
[C---:B------:R-:W-:Y:S02]  /*5b00*/  ISETP.GT.AND P4, PT, R3.reuse, RZ, P1 ;  /* 0x000000ff0300720c */ /* 0x040fe40000f84270 */
[----:B------:R-:W-:Y:S02]  /*5b10*/  F2FP.BF16.F32.PACK_AB R66, RZ, R66 ;  /* 0x00000042ff42723e */ /* 0x000fe400000010ff */
[----:B------:R-:W-:-:S02]  /*5b20*/  ISETP.GT.AND P5, PT, R3, RZ, P0 ;  /* 0x000000ff0300720c */ /* 0x000fc400007a4270 */
[----:B------:R-:W-:Y:S01]  /*5b30*/  F2FP.BF16.F32.PACK_AB R67, RZ, R67 ;  /* 0x00000043ff43723e */ /* 0x000fe200000010ff */
[----:B------:R-:W-:Y:S01]  /*5b40*/  @P2 STG.E.U16 desc[UR36][R8.64+0xa0], R66 ;  /* 0x0000a04208002986 */ /* 0x000fe2000c101524 */
[----:B------:R-:W-:Y:S02]  /*5b50*/  F2FP.BF16.F32.PACK_AB R68, RZ, R68 ;  /* 0x00000044ff44723e */ /* 0x000fe400000010ff */
[C---:B------:R-:W-:Y:S01]  /*5b60*/  ISETP.GT.AND P2, PT, R3.reuse, 0x8, P1 ;  /* 0x000000080300780c */ /* 0x040fe20000f44270 */
[----:B------:R-:W-:Y:S01]  /*5b70*/  @P3 STG.E.U16 desc[UR36][R8.64+0xa2], R67 ;  /* 0x0000a24308003986 */ /* 0x000fe2000c101524 */
[----:B------:R-:W-:Y:S02]  /*5b80*/  ISETP.GT.AND P1, PT, R4, 0x60, PT ;  /* 0x000000600400780c */ /* 0x000fe40003f24270 */
[----:B------:R-:W-:Y:S01]  /*5b90*/  F2FP.BF16.F32.PACK_AB R69, RZ, R69 ;  /* 0x00000045ff45723e */ /* 0x000fe200000010ff */
[----:B------:R-:W-:Y:S01]  /*5ba0*/  @P4 STG.E.U16 desc[UR36][R6.64+0xb0], R68 ;  /* 0x0000b04406004986 */ /* 0x000fe2000c101524 */
[----:B------:R-:W-:-:S02]  /*5bb0*/  ISETP.GT.AND P3, PT, R3, 0x8, P0 ;  /* 0x000000080300780c */ /* 0x000fc40000764270 */
[----:B------:R-:W-:Y:S01]  /*5bc0*/  ISETP.GT.AND P0, PT, R4, 0x61, PT ;  /* 0x000000610400780c */ /* 0x000fe20003f04270 */
[----:B------:R-:W-:Y:S01]  /*5bd0*/  @P5 STG.E.U16 desc[UR36][R6.64+0xb2], R69 ;  /* 0x0000b24506005986 */ /* 0x000fe2000c101524 */
[C---:B------:R-:W-:Y:S02]  /*5be0*/  ISETP.GT.AND P4, PT, R3.reuse, RZ, P1 ;  /* 0x000000ff0300720c */ /* 0x040fe40000f84270 */
[----:B------:R-:W-:Y:S02]  /*5bf0*/  ISETP.GT.AND P5, PT, R3, RZ, P0 ;  /* 0x000000ff0300720c */ /* 0x000fe400007a4270 */
[----:B------:R-:W-:Y:S02]  /*5c00*/  F2FP.BF16.F32.PACK_AB R70, RZ, R70 ;  /* 0x00000046ff46723e */ /* 0x000fe400000010ff */
[----:B------:R-:W-:Y:S02]  /*5c10*/  F2FP.BF16.F32.PACK_AB R71, RZ, R71 ;  /* 0x00000047ff47723e */ /* 0x000fe400000010ff */
[----:B------:R-:W-:Y:S01]  /*5c20*/  F2FP.BF16.F32.PACK_AB R72, RZ, R72 ;  /* 0x00000048ff48723e */ /* 0x000fe200000010ff */
[----:B------:R-:W-:Y:S01]  /*5c30*/  @P2 STG.E.U16 desc[UR36][R8.64+0xb0], R70 ;  /* 0x0000b04608002986 */ /* 0x000fe2000c101524 */
[----:B------:R-:W-:-:S02]  /*5c40*/  F2FP.BF16.F32.PACK_AB R73, RZ, R73 ;  /* 0x00000049ff49723e */ /* 0x000fc400000010ff */
[C---:B------:R-:W-:Y:S01]  /*5c50*/  ISETP.GT.AND P1, PT, R3.reuse, 0x8, P1 ;  /* 0x000000080300780c */ /* 0x040fe20000f24270 */
[----:B------:R-:W-:Y:S01]  /*5c60*/  @P3 STG.E.U16 desc[UR36][R8.64+0xb2], R71 ;  /* 0x0000b24708003986 */ /* 0x000fe2000c101524 */
[C---:B------:R-:W-:Y:S02]  /*5c70*/  ISETP.GT.AND P2, PT, R3.reuse, 0x8, P0 ;  /* 0x000000080300780c */ /* 0x040fe40000744270 */
[C---:B------:R-:W-:Y:S01]  /*5c80*/  ISETP.GT.AND P0, PT, R4.reuse, 0x69, PT ;  /* 0x000000690400780c */ /* 0x040fe20003f04270 */
[----:B------:R-:W-:Y:S01]  /*5c90*/  @P4 STG.E.U16 desc[UR36][R6.64+0xc0], R72 ;  /* 0x0000c04806004986 */ /* 0x000fe2000c101524 */
[----:B------:R-:W-:Y:S02]  /*5ca0*/  ISETP.GT.AND P4, PT, R4, 0x68, PT ;  /* 0x000000680400780c */ /* 0x000fe40003f84270 */
[----:B------:R-:W-:Y:S01]  /*5cb0*/  F2FP.BF16.F32.PACK_AB R74, RZ, R74 ;  /* 0x0000004aff4a723e */ /* 0x000fe200000010ff */
[----:B------:R-:W-:Y:S01]  /*5cc0*/  @P5 STG.E.U16 desc[UR36][R6.64+0xc2], R73 ;  /* 0x0000c24906005986 */ /* 0x000fe2000c101524 */
[----:B------:R-:W-:-:S02]  /*5cd0*/  ISETP.GT.AND P5, PT, R3, RZ, P4 ;  /* 0x000000ff0300720c */ /* 0x000fc400027a4270 */
[C---:B------:R-:W-:Y:S01]  /*5ce0*/  ISETP.GT.AND P3, PT, R3.reuse, RZ, P0 ;  /* 0x000000ff0300720c */ /* 0x040fe20000764270 */
[----:B------:R-:W-:Y:S01]  /*5cf0*/  @P1 STG.E.U16 desc[UR36][R8.64+0xc0], R74 ;  /* 0x0000c04a08001986 */ /* 0x000fe2000c101524 */
[----:B------:R-:W-:Y:S02]  /*5d00*/  F2FP.BF16.F32.PACK_AB R75, RZ, R75 ;  /* 0x0000004bff4b723e */ /* 0x000fe400000010ff */
[----:B------:R-:W-:Y:S02]  /*5d10*/  F2FP.BF16.F32.PACK_AB R76, RZ, R76 ;  /* 0x0000004cff4c723e */ /* 0x000fe400000010ff */
[C---:B------:R-:W-:Y:S01]  /*5d20*/  ISETP.GT.AND P4, PT, R3.reuse, 0x8, P4 ;  /* 0x000000080300780c */ /* 0x040fe20002784270 */
[----:B------:R-:W-:Y:S01]  /*5d30*/  @P2 STG.E.U16 desc[UR36][R8.64+0xc2], R75 ;  /* 0x0000c24b08002986 */ /* 0x000fe2000c101524 */
[----:B------:R-:W-:Y:S02]  /*5d40*/  F2FP.BF16.F32.PACK_AB R77, RZ, R77 ;  /* 0x0000004dff4d723e */ /* 0x000fe400000010ff */
[----:B------:R-:W-:Y:S01]  /*5d50*/  ISETP.GT.AND P2, PT, R4, 0x71, PT ;  /* 0x000000710400780c */ /* 0x000fe20003f44270 */
[----:B------:R-:W-:Y:S01]  /*5d60*/  @P5 STG.E.U16 desc[UR36][R6.64+0xd0], R76 ;  /* 0x0000d04c06005986 */ /* 0x000fe2000c101524 */
[----:B------:R-:W-:-:S02]  /*5d70*/  ISETP.GT.AND P5, PT, R3, 0x8, P0 ;  /* 0x000000080300780c */ /* 0x000fc400007a4270 */
[C---:B------:R-:W-:Y:S01]  /*5d80*/  ISETP.GT.AND P1, PT, R4.reuse, 0x78, PT ;  /* 0x000000780400780c */ /* 0x040fe20003f24270 */
[----:B------:R-:W-:Y:S01]  /*5d90*/  @P3 STG.E.U16 desc[UR36][R6.64+0xd2], R77 ;  /* 0x0000d24d06003986 */ /* 0x000fe2000c101524 */
[C---:B------:R-:W-:Y:S02]  /*5da0*/  ISETP.GT.AND P3, PT, R4.reuse, 0x70, PT ;  /* 0x000000700400780c */ /* 0x040fe40003f64270 */
[----:B------:R-:W-:Y:S01]  /*5db0*/  ISETP.GT.AND P0, PT, R4, 0x79, PT ;  /* 0x000000790400780c */ /* 0x000fe20003f04270 */
[----:B------:R-:W-:Y:S01]  /*5dc0*/  @P4 IMAD.MOV.U32 R4, RZ, RZ, R8 ;  /* 0x000000ffff044224 */ /* 0x000fe200078e0008 */
[----:B------:R-:W-:Y:S01]  /*5dd0*/  F2FP.BF16.F32.PACK_AB R78, RZ, R78 ;  /* 0x0000004eff4e723e */ /* 0x000fe200000010ff */
[----:B------:R-:W-:Y:S01]  /*5de0*/  @P4 IMAD.MOV.U32 R5, RZ, RZ, R9 ;  /* 0x000000ffff054224 */ /* 0x000fe200078e0009 */
[----:B------:R-:W-:Y:S02]  /*5df0*/  F2FP.BF16.F32.PACK_AB R79, RZ, R79 ;  /* 0x0000004fff4f723e */ /* 0x000fe400000010ff */
[----:B------:R-:W-:-:S02]  /*5e00*/  F2FP.BF16.F32.PACK_AB R80, RZ, R80 ;  /* 0x00000050ff50723e */ /* 0x000fc400000010ff */
[----:B------:R0:W-:Y:S01]  /*5e10*/  @P4 STG.E.U16 desc[UR36][R4.64+0xd0], R78 ;  /* 0x0000d04e04004986 */ /* 0x0001e2000c101524 */
[C---:B------:R-:W-:Y:S02]  /*5e20*/  ISETP.GT.AND P4, PT, R3.reuse, RZ, P2 ;  /* 0x000000ff0300720c */ /* 0x040fe40001784270 */
[----:B------:R-:W-:Y:S02]  /*5e30*/  F2FP.BF16.F32.PACK_AB R81, RZ, R81 ;  /* 0x00000051ff51723e */ /* 0x000fe400000010ff */
[----:B------:R-:W-:Y:S02]  /*5e40*/  ISETP.GT.AND P2, PT, R3, 0x8, P2 ;  /* 0x000000080300780c */ /* 0x000fe40001744270 */
[----:B------:R-:W-:Y:S02]  /*5e50*/  F2FP.BF16.F32.PACK_AB R82, RZ, R82 ;  /* 0x00000052ff52723e */ /* 0x000fe400000010ff */
[----:B------:R-:W-:Y:S02]  /*5e60*/  F2FP.BF16.F32.PACK_AB R83, RZ, R83 ;  /* 0x00000053ff53723e */ /* 0x000fe400000010ff */
[----:B------:R-:W-:Y:S01]  /*5e70*/  F2FP.BF16.F32.PACK_AB R84, RZ, R84 ;  /* 0x00000054ff54723e */ /* 0x000fe200000010ff */
[----:B0-----:R-:W-:Y:S01]  /*5e80*/  @P5 IMAD.MOV.U32 R4, RZ, RZ, R8 ;  /* 0x000000ffff045224 */ /* 0x001fe200078e0008 */
[----:B------:R-:W-:Y:S01]  /*5e90*/  F2FP.BF16.F32.PACK_AB R85, RZ, R85 ;  /* 0x00000055ff55723e */ /* 0x000fe200000010ff */
[----:B------:R-:W-:Y:S01]  /*5ea0*/  @P5 IMAD.MOV.U32 R5, RZ, RZ, R9 ;  /* 0x000000ffff055224 */ /* 0x000fe200078e0009 */
[----:B------:R-:W-:-:S02]  /*5eb0*/  F2FP.BF16.F32.PACK_AB R86, RZ, R86 ;  /* 0x00000056ff56723e */ /* 0x000fc400000010ff */
[----:B------:R-:W-:Y:S02]  /*5ec0*/  F2FP.BF16.F32.PACK_AB R87, RZ, R87 ;  /* 0x00000057ff57723e */ /* 0x000fe400000010ff */
[----:B------:R0:W-:Y:S01]  /*5ed0*/  @P5 STG.E.U16 desc[UR36][R4.64+0xd2], R79 ;  /* 0x0000d24f04005986 */ /* 0x0001e2000c101524 */
[C---:B------:R-:W-:Y:S02]  /*5ee0*/  ISETP.GT.AND P5, PT, R3.reuse, RZ, P3 ;  /* 0x000000ff0300720c */ /* 0x040fe40001fa4270 */
[----:B------:R-:W-:-:S11]  /*5ef0*/  ISETP.GT.AND P3, PT, R3, 0x8, P3 ;  /* 0x000000080300780c */ /* 0x000fd60001f64270 */
[----:B0-----:R-:W-:Y:S02]  /*5f00*/  @P5 IMAD.MOV.U32 R4, RZ, RZ, R6 ;  /* 0x000000ffff045224 */ /* 0x001fe400078e0006 */
[----:B------:R-:W-:-:S05]  /*5f10*/  @P5 IMAD.MOV.U32 R5, RZ, RZ, R7 ;  /* 0x000000ffff055224 */ /* 0x000fca00078e0007 */
[----:B------:R0:W-:Y:S01]  /*5f20*/  @P5 STG.E.U16 desc[UR36][R4.64+0xe0], R80 ;  /* 0x0000e05004005986 */ /* 0x0001e2000c101524 */
[C---:B------:R-:W-:Y:S02]  /*5f30*/  ISETP.GT.AND P5, PT, R3.reuse, RZ, P0 ;  /* 0x000000ff0300720c */ /* 0x040fe400007a4270 */
[----:B------:R-:W-:Y:S01]  /*5f40*/  ISETP.GT.AND P0, PT, R3, 0x8, P0 ;  /* 0x000000080300780c */ /* 0x000fe20000704270 */
[----:B0-----:R-:W-:Y:S02]  /*5f50*/  @P4 IMAD.MOV.U32 R4, RZ, RZ, R6 ;  /* 0x000000ffff044224 */ /* 0x001fe400078e0006 */
[----:B------:R-:W-:-:S05]  /*5f60*/  @P4 IMAD.MOV.U32 R5, RZ, RZ, R7 ;  /* 0x000000ffff054224 */ /* 0x000fca00078e0007 */
[----:B------:R0:W-:Y:S01]  /*5f70*/  @P4 STG.E.U16 desc[UR36][R4.64+0xe2], R81 ;  /* 0x0000e25104004986 */ /* 0x0001e2000c101524 */
[C---:B------:R-:W-:Y:S02]  /*5f80*/  ISETP.GT.AND P4, PT, R3.reuse, RZ, P1 ;  /* 0x000000ff0300720c */ /* 0x040fe40000f84270 */
[----:B------:R-:W-:Y:S01]  /*5f90*/  ISETP.GT.AND P1, PT, R3, 0x8, P1 ;  /* 0x000000080300780c */ /* 0x000fe20000f24270 */
[----:B0-----:R-:W-:Y:S02]  /*5fa0*/  @P3 IMAD.MOV.U32 R4, RZ, RZ, R8 ;  /* 0x000000ffff043224 */ /* 0x001fe400078e0008 */
[----:B------:R-:W-:-:S05]  /*5fb0*/  @P3 IMAD.MOV.U32 R5, RZ, RZ, R9 ;  /* 0x000000ffff053224 */ /* 0x000fca00078e0009 */
[----:B------:R0:W-:Y:S02]  /*5fc0*/  @P3 STG.E.U16 desc[UR36][R4.64+0xe0], R82 ;  /* 0x0000e05204003986 */ /* 0x0001e4000c101524 */
[----:B0-----:R-:W-:Y:S02]  /*5fd0*/  @P2 IMAD.MOV.U32 R4, RZ, RZ, R8 ;  /* 0x000000ffff042224 */ /* 0x001fe400078e0008 */
[----:B------:R-:W-:-:S05]  /*5fe0*/  @P2 IMAD.MOV.U32 R5, RZ, RZ, R9 ;  /* 0x000000ffff052224 */ /* 0x000fca00078e0009 */
[----:B------:R0:W-:Y:S02]  /*5ff0*/  @P2 STG.E.U16 desc[UR36][R4.64+0xe2], R83 ;  /* 0x0000e25304002986 */ /* 0x0001e4000c101524 */
[----:B0-----:R-:W-:Y:S02]  /*6000*/  @P4 IMAD.MOV.U32 R4, RZ, RZ, R6 ;  /* 0x000000ffff044224 */ /* 0x001fe400078e0006 */
[----:B------:R-:W-:-:S05]  /*6010*/  @P4 IMAD.MOV.U32 R5, RZ, RZ, R7 ;  /* 0x000000ffff054224 */ /* 0x000fca00078e0007 */
[----:B------:R0:W-:Y:S04]  /*6020*/  @P4 STG.E.U16 desc[UR36][R4.64+0xf0], R84 ;  /* 0x0000f05404004986 */ /* 0x0001e8000c101524 */
[----:B------:R1:W-:Y:S01]  /*6030*/  @P5 STG.E.U16 desc[UR36][R6.64+0xf2], R85 ;  /* 0x0000f25506005986 */ /* 0x0003e2000c101524 */
[----:B0-----:R-:W-:Y:S02]  /*6040*/  @P1 IMAD.MOV.U32 R4, RZ, RZ, R8 ;  /* 0x000000ffff041224 */ /* 0x001fe400078e0008 */
[----:B------:R-:W-:-:S05]  /*6050*/  @P1 IMAD.MOV.U32 R5, RZ, RZ, R9 ;  /* 0x000000ffff051224 */ /* 0x000fca00078e0009 */
[----:B------:R1:W-:Y:S04]  /*6060*/  @P1 STG.E.U16 desc[UR36][R4.64+0xf0], R86 ;  /* 0x0000f05604001986 */ /* 0x0003e8000c101524 */
[----:B------:R1:W-:Y:S02]  /*6070*/  @P0 STG.E.U16 desc[UR36][R8.64+0xf2], R87 ;  /* 0x0000f25708000986 */ /* 0x0003e4000c101524 */
.L_x_161:
[----:B------:R-:W-:Y:S05]  /*6080*/  BSYNC B0 ;  /* 0x0000000000007941 */ /* 0x000fea0003800000 */
.L_x_35:
[----:B------:R-:W-:Y:S01]  /*6090*/  ULDC UR4, c[0x0][0xc] ;  /* 0x0000030000047ab9 */ /* 0x000fe20000000800 */
[----:B------:R-:W-:Y:S01]  /*60a0*/  ULDC UR5, c[0x0][0x10] ;  /* 0x0000040000057ab9 */ /* 0x000fe20000000800 */
[----:B------:R-:W4:Y:S01]  /*60b0*/  LDC R3, c[0x0][0x14] ;  /* 0x00000500ff037b82 */ /* 0x000f220000000800 */
[----:B------:R-:W-:Y:S01]  /*60c0*/  UIMAD.WIDE.U32 UR4, UR4, UR5, URZ ;  /* 0x00000005040472a5 */ /* 0x000fe2000f8e003f */
[----:B------:R-:W-:Y:S02]  /*60d0*/  IMAD.MOV.U32 R93, RZ, RZ, -0x1 ;  /* 0xffffffffff5d7424 */ /* 0x000fe400078e00ff */
[----:B------:R-:W-:-:S03]  /*60e0*/  IMAD.MOV.U32 R91, RZ, RZ, -0x1 ;  /* 0xffffffffff5b7424 */ /* 0x000fc600078e00ff */
[----:B----4-:R-:W-:-:S04]  /*60f0*/  IMAD.WIDE.U32 R16, R3, UR4, R16 ;  /* 0x0000000403107c25 */ /* 0x010fc8000f8e0010 */
[----:B------:R-:W-:Y:S01]  /*6100*/  IMAD R3, R3, UR5, RZ ;  /* 0x0000000503037c24 */ /* 0x000fe2000f8e02ff */
[----:B------:R-:W-:Y:S02]  /*6110*/  ULDC.64 UR4, c[0x0][0x650] ;  /* 0x0001940000047ab9 */ /* 0x000fe40000000a00 */
[----:B------:R-:W-:Y:S01]  /*6120*/  ISETP.GE.U32.AND P0, PT, R16, UR4, PT ;  /* 0x0000000410007c0c */ /* 0x000fe2000bf06070 */
[--C-:B------:R-:W-:Y:S01]  /*6130*/  IMAD.IADD R17, R17, 0x1, R3.reuse ;  /* 0x0000000111117824 */ /* 0x100fe200078e0203 */
[----:B------:R-:W-:-:S04]  /*6140*/  PRMT R3, RZ, 0x7610, R3 ;  /* 0x00007610ff037816 */ /* 0x000fc80000000003 */
[----:B------:R-:W-:-:S13]  /*6150*/  ISETP.GE.U32.AND.EX P0, PT, R17, UR5, PT, P0 ;  /* 0x0000000511007c0c */ /* 0x000fda000bf06100 */
[----:B------:R-:W-:Y:S05]  /*6160*/  @P0 BRA `(.L_x_162) ;  /* 0x0000000400640947 */ /* 0x000fea0003800000 */
[----:B---3--:R-:W3:Y:S01]  /*6170*/  S2R R12, SR_CTAID.X ;  /* 0x00000000000c7919 */ /* 0x008ee20000002500 */
[----:B------:R-:W4:Y:S01]  /*6180*/  LDC.64 R10, c[0x0][0x628] ;  /* 0x00018a00ff0a7b82 */ /* 0x000f220000000a00 */
[----:B------:R-:W-:Y:S01]  /*6190*/  ULDC UR4, c[0x0][0x150] ;  /* 0x0000540000047ab9 */ /* 0x000fe20000000800 */
[----:B-12---:R-:W-:Y:S01]  /*61a0*/  IMAD.MOV.U32 R8, RZ, RZ, R16 ;  /* 0x000000ffff087224 */ /* 0x006fe200078e0010 */
[----:B-----5:R-:W1:Y:S01]  /*61b0*/  S2R R24, SR_CTAID.Y ;  /* 0x0000000000187919 */ /* 0x020e620000002600 */
[----:B------:R-:W-:-:S04]  /*61c0*/  IMAD.MOV.U32 R9, RZ, RZ, R17 ;  /* 0x000000ffff097224 */ /* 0x000fc800078e0011 */
[----:B------:R-:W2:Y:S08]  /*61d0*/  LDC R21, c[0x0][0x144] ;  /* 0x00005100ff157b82 */ /* 0x000eb00000000800 */
[----:B------:R-:W0:Y:S08]  /*61e0*/  LDC R0, c[0x0][0x630] ;  /* 0x00018c00ff007b82 */ /* 0x000e300000000800 */
[----:B------:R-:W0:Y:S01]  /*61f0*/  LDC.64 R14, c[0x0][0x620] ;  /* 0x00018800ff0e7b82 */ /* 0x000e220000000a00 */
[----:B----4-:R-:W-:-:S04]  /*6200*/  ISETP.NE.U32.AND P0, PT, R10, RZ, PT ;  /* 0x000000ff0a00720c */ /* 0x010fc80003f05070 */
[----:B------:R-:W-:Y:S02]  /*6210*/  ISETP.NE.AND.EX P0, PT, R11, RZ, PT, P0 ;  /* 0x000000ff0b00720c */ /* 0x000fe40003f05300 */
[----:B---3--:R-:W-:-:S05]  /*6220*/  I2FP.F32.U32 R3, R12 ;  /* 0x0000000c00037245 */ /* 0x008fca0000201000 */
[----:B------:R-:W-:-:S04]  /*6230*/  FMUL R3, R3, UR4 ;  /* 0x0000000403037c20 */ /* 0x000fc80008400000 */
[----:B------:R3:W4:Y:S02]  /*6240*/  F2I.U32.TRUNC.NTZ R20, R3 ;  /* 0x0000000300147305 */ /* 0x000724000020f000 */
[----:B-12---:R-:W-:Y:S05]  /*6250*/  @!P0 BRA `(.L_x_163) ;  /* 0x0000000000288947 */ /* 0x006fea0003800000 */
[----:B---3--:R-:W1:Y:S02]  /*6260*/  LDC R3, c[0x0][0x634] ;  /* 0x00018d00ff037b82 */ /* 0x008e640000000800 */
[----:B-1----:R-:W-:-:S05]  /*6270*/  IADD3 R3, P0, R16, R3, RZ ;  /* 0x0000000310037210 */ /* 0x002fca0007f1e0ff */
[----:B------:R-:W-:-:S04]  /*6280*/  IMAD.X R13, RZ, RZ, R17, P0 ;  /* 0x000000ffff0d7224 */ /* 0x000fc800000e0611 */
[----:B0-----:R-:W-:-:S04]  /*6290*/  IMAD.WIDE.U32 R4, R13, R10, RZ ;  /* 0x0000000a0d047225 */ /* 0x001fc800078e00ff */
[----:B------:R-:W-:-:S04]  /*62a0*/  IMAD.WIDE.U32 R6, P0, R3, R11, R4 ;  /* 0x0000000b03067225 */ /* 0x000fc80007800004 */
[----:B------:R-:W-:-:S04]  /*62b0*/  IMAD.WIDE.U32 R4, R3, R10, RZ ;  /* 0x0000000a03047225 */ /* 0x000fc800078e00ff */
[----:B------:R-:W-:Y:S01]  /*62c0*/  IMAD.X R9, RZ, RZ, RZ, P0 ;  /* 0x000000ffff097224 */ /* 0x000fe200000e06ff */
[----:B------:R-:W-:Y:S01]  /*62d0*/  IADD3 RZ, P0, R5, R6, RZ ;  /* 0x0000000605ff7210 */ /* 0x000fe20007f1e0ff */
[----:B------:R-:W-:-:S04]  /*62e0*/  IMAD.MOV.U32 R8, RZ, RZ, R7 ;  /* 0x000000ffff087224 */ /* 0x000fc800078e0007 */
[----:B------:R-:W-:-:S08]  /*62f0*/  IMAD.WIDE.U32.X R8, R13, R11, R8, P0 ;  /* 0x0000000b0d087225 */ /* 0x000fd000000e0408 */
.L_x_163:
[----:B------:R-:W1:Y:S01]  /*6300*/  LDC.64 R28, c[0x0][0x640] ;  /* 0x00019000ff1c7b82 */ /* 0x000e620000000a00 */
[-CC-:B0-----:R-:W-:Y:S01]  /*6310*/  SHF.R.U64 R91, R8, R0.reuse, R9.reuse ;  /* 0x00000000085b7219 */ /* 0x181fe20000001209 */
[----:B----4-:R-:W-:Y:S01]  /*6320*/  IMAD.MOV R20, RZ, RZ, -R20 ;  /* 0x000000ffff147224 */ /* 0x010fe200078e0a14 */
[----:B------:R-:W-:Y:S01]  /*6330*/  SHF.R.U32.HI R0, RZ, R0, R9 ;  /* 0x00000000ff007219 */ /* 0x000fe20000011609 */
[----:B------:R-:W-:Y:S01]  /*6340*/  ULDC UR4, c[0x0][0x154] ;  /* 0x0000550000047ab9 */ /* 0x000fe20000000800 */
[----:B---3--:R-:W-:Y:S01]  /*6350*/  IADD3 R3, P0, RZ, -R91, RZ ;  /* 0x8000005bff037210 */ /* 0x008fe20007f1e0ff */
[----:B------:R-:W-:Y:S02]  /*6360*/  IMAD R21, R21, R20, R12 ;  /* 0x0000001415157224 */ /* 0x000fe400078e020c */
[----:B------:R-:W0:Y:S01]  /*6370*/  LDC R6, c[0x0][0x618] ;  /* 0x00018600ff067b82 */ /* 0x000e220000000800 */
[----:B------:R-:W-:Y:S02]  /*6380*/  IMAD.MOV.U32 R7, RZ, RZ, 0x1 ;  /* 0x00000001ff077424 */ /* 0x000fe400078e00ff */
[----:B------:R-:W-:-:S04]  /*6390*/  IMAD.X R5, RZ, RZ, ~R0, P0 ;  /* 0x000000ffff057224 */ /* 0x000fc800000e0e00 */
[-C--:B------:R-:W-:Y:S01]  /*63a0*/  IMAD R0, R5, R14.reuse, RZ ;  /* 0x0000000e05007224 */ /* 0x080fe200078e02ff */
[----:B------:R-:W2:Y:S01]  /*63b0*/  LDC R8, c[0x0][0x608] ;  /* 0x00018200ff087b82 */ /* 0x000ea20000000800 */
[----:B------:R-:W-:-:S04]  /*63c0*/  IMAD.WIDE.U32 R4, R3, R14, R16 ;  /* 0x0000000e03047225 */ /* 0x000fc800078e0010 */
[----:B------:R-:W-:Y:S01]  /*63d0*/  IMAD R3, R3, R15, R0 ;  /* 0x0000000f03037224 */ /* 0x000fe200078e0200 */
[----:B------:R-:W-:Y:S02]  /*63e0*/  I2FP.F32.U32 R0, R24 ;  /* 0x0000001800007245 */ /* 0x000fe40000201000 */
[----:B------:R-:W3:Y:S01]  /*63f0*/  LDC R26, c[0x0][0x658] ;  /* 0x00019600ff1a7b82 */ /* 0x000ee20000000800 */
[----:B------:R-:W-:Y:S01]  /*6400*/  IMAD.IADD R3, R5, 0x1, R3 ;  /* 0x0000000105037824 */ /* 0x000fe200078e0203 */
[----:B-1----:R-:W-:Y:S01]  /*6410*/  ISETP.NE.U32.AND P0, PT, R28, RZ, PT ;  /* 0x000000ff1c00720c */ /* 0x002fe20003f05070 */
[----:B------:R-:W-:Y:S01]  /*6420*/  FMUL R0, R0, UR4 ;  /* 0x0000000400007c20 */ /* 0x000fe20008400000 */
[----:B------:R-:W-:Y:S02]  /*6430*/  IMAD.MOV.U32 R5, RZ, RZ, -0x1 ;  /* 0xffffffffff057424 */ /* 0x000fe400078e00ff */
[----:B------:R-:W-:Y:S01]  /*6440*/  ISETP.NE.AND.EX P0, PT, R29, RZ, PT, P0 ;  /* 0x000000ff1d00720c */ /* 0x000fe20003f05300 */
[----:B------:R1:W4:Y:S01]  /*6450*/  F2I.U32.TRUNC.NTZ R13, R0 ;  /* 0x00000000000d7305 */ /* 0x000322000020f000 */
[----:B------:R-:W1:Y:S01]  /*6460*/  LDC R15, c[0x0][0x148] ;  /* 0x00005200ff0f7b82 */ /* 0x000e620000000800 */
[----:B0-----:R-:W-:-:S02]  /*6470*/  SHF.R.U64 R12, R4, R6, R3 ;  /* 0x00000006040c7219 */ /* 0x001fc40000001203 */
[----:B------:R-:W-:-:S05]  /*6480*/  SHF.R.U32.HI R3, RZ, R6, R3 ;  /* 0x00000006ff037219 */ /* 0x000fca0000011603 */
[----:B------:R-:W0:Y:S01]  /*6490*/  LDC R20, c[0x0][0x600] ;  /* 0x00018000ff147b82 */ /* 0x000e220000000800 */
[-CC-:B--2---:R-:W-:Y:S02]  /*64a0*/  SHF.R.U64 R10, R12, R8.reuse, R3.reuse ;  /* 0x000000080c0a7219 */ /* 0x184fe40000001203 */
[----:B------:R-:W-:-:S05]  /*64b0*/  SHF.R.U32.HI R3, RZ, R8, R3 ;  /* 0x00000008ff037219 */ /* 0x000fca0000011603 */
[----:B------:R-:W2:Y:S01]  /*64c0*/  LDC R27, c[0x0][0x648] ;  /* 0x00019200ff1b7b82 */ /* 0x000ea20000000800 */
[-C--:B---3--:R-:W-:Y:S02]  /*64d0*/  SHF.L.U32 R4, R5, R26.reuse, RZ ;  /* 0x0000001a05047219 */ /* 0x088fe400000006ff */
[-CC-:B------:R-:W-:Y:S02]  /*64e0*/  SHF.R.U64 R14, R10, R26.reuse, R3.reuse ;  /* 0x0000001a0a0e7219 */ /* 0x180fe40000001203 */
[----:B------:R-:W-:Y:S02]  /*64f0*/  SHF.R.U32.HI R5, RZ, R26, R3 ;  /* 0x0000001aff057219 */ /* 0x000fe40000011603 */
[----:B------:R-:W-:Y:S01]  /*6500*/  LOP3.LUT R25, RZ, R4, RZ, 0x33, !PT ;  /* 0x00000004ff197212 */ /* 0x000fe200078e33ff */
[----:B------:R-:W3:Y:S01]  /*6510*/  LDC R30, c[0x0][0x638] ;  /* 0x00018e00ff1e7b82 */ /* 0x000ee20000000800 */
[----:B------:R-:W-:Y:S01]  /*6520*/  SHF.L.U32 R26, R7, R26, RZ ;  /* 0x0000001a071a7219 */ /* 0x000fe200000006ff */
[----:B------:R-:W-:-:S06]  /*6530*/  IMAD.MOV.U32 R4, RZ, RZ, R14 ;  /* 0x000000ffff047224 */ /* 0x000fcc00078e000e */
[----:B------:R-:W0:Y:S01]  /*6540*/  LDC R31, c[0x0][0x610] ;  /* 0x00018400ff1f7b82 */ /* 0x000e220000000800 */
[----:B----4-:R-:W-:Y:S05]  /*6550*/  @!P0 BRA `(.L_x_164) ;  /* 0x0000000000288947 */ /* 0x010fea0003800000 */
        /* <DEDUP_REMOVED lines=10> */
.L_x_164:
[----:B------:R-:W-:Y:S01]  /*6600*/  ISETP.NE.AND P0, PT, R2, 0x1, PT ;  /* 0x000000010200780c */ /* 0x000fe20003f05270 */
[----:B0-----:R-:W-:Y:S01]  /*6610*/  VIADD R7, R20, 0xffffffff ;  /* 0xffffffff14077836 */ /* 0x001fe20000000000 */
[----:B-12---:R-:W-:Y:S01]  /*6620*/  SHF.R.U64 R0, R4, R27, R5 ;  /* 0x0000001b04007219 */ /* 0x006fe20000001205 */
[----:B------:R-:W-:Y:S01]  /*6630*/  IMAD.MOV R13, RZ, RZ, -R13 ;  /* 0x000000ffff0d7224 */ /* 0x000fe200078e0a0d */
[----:B------:R-:W-:Y:S01]  /*6640*/  LOP3.LUT R5, R10, R25, RZ, 0xc0, !PT ;  /* 0x000000190a057212 */ /* 0x000fe200078ec0ff */
[----:B------:R-:W-:Y:S01]  /*6650*/  IMAD.MOV.U32 R4, RZ, RZ, 0x1 ;  /* 0x00000001ff047424 */ /* 0x000fe200078e00ff */
[----:B------:R-:W-:Y:S01]  /*6660*/  LOP3.LUT R12, R12, R7, RZ, 0xc0, !PT ;  /* 0x000000070c0c7212 */ /* 0x000fe200078ec0ff */
[----:B------:R-:W-:Y:S02]  /*6670*/  IMAD.MOV R3, RZ, RZ, -R0 ;  /* 0x000000ffff037224 */ /* 0x000fe400078e0a00 */
[----:B------:R-:W-:Y:S02]  /*6680*/  IMAD R0, R26, R0, R5 ;  /* 0x000000001a007224 */ /* 0x000fe400078e0205 */
[----:B---3--:R-:W-:-:S02]  /*6690*/  IMAD R3, R3, R30, R14 ;  /* 0x0000001e03037224 */ /* 0x008fc400078e020e */
[----:B------:R-:W-:Y:S02]  /*66a0*/  @P0 IMAD R21, R15, R13, R24 ;  /* 0x0000000d0f150224 */ /* 0x000fe400078e0218 */
[----:B------:R-:W-:Y:S01]  /*66b0*/  IMAD R5, R3, R20, R12 ;  /* 0x0000001403057224 */ /* 0x000fe200078e020c */
[----:B------:R-:W-:Y:S01]  /*66c0*/  PRMT R3, R4, 0x7610, R3 ;  /* 0x0000761004037816 */ /* 0x000fe20000000003 */
[----:B------:R-:W-:-:S05]  /*66d0*/  IMAD R0, R0, R31, R21 ;  /* 0x0000001f00007224 */ /* 0x000fca00078e0215 */
[----:B------:R-:W-:Y:S02]  /*66e0*/  SEL R93, R5, R0, !P0 ;  /* 0x00000000055d7207 */ /* 0x000fe40004000000 */
[----:B------:R-:W-:-:S07]  /*66f0*/  SEL R0, R0, R5, !P0 ;  /* 0x0000000500007207 */ /* 0x000fce0004000000 */
.L_x_162:
[----:B------:R-:W-:Y:S01]  /*6700*/  LOP3.LUT P0, RZ, R3, 0xff, RZ, 0xc0, !PT ;  /* 0x000000ff03ff7812 */ /* 0x000fe2000780c0ff */
[----:B------:R-:W-:-:S12]  /*6710*/  IMAD.MOV.U32 R92, RZ, RZ, R0 ;  /* 0x000000ffff5c7224 */ /* 0x000fd800078e0000 */
[----:B------:R-:W-:Y:S05]  /*6720*/  @P0 BRA `(.L_x_165) ;  /* 0xffffffac000c0947 */ /* 0x000fea000383ffff */
[----:B------:R-:W-:Y:S05]  /*6730*/  EXIT ;  /* 0x000000000000794d */ /* 0x000fea0003800000 */
.L_x_8:
[----:B0-----:R-:W-:Y:S01]  /*6740*/  ULDC.64 UR4, c[0x0][0x650] ;  /* 0x0001940000047ab9 */ /* 0x001fe20000000a00 */
        /* <DEDUP_REMOVED lines=25> */
.L_x_167:
[----:B------:R-:W0:Y:S01]  /*68e0*/  LDC.64 R28, c[0x0][0x640] ;  /* 0x00019000ff1c7b82 */ /* 0x000e220000000a00 */
[-CC-:B------:R-:W-:Y:S01]  /*68f0*/  SHF.R.U64 R22, R12, R6.reuse, R13.reuse ;  /* 0x000000060c167219 */ /* 0x180fe2000000120d */
[----:B------:R-:W-:Y:S01]  /*6900*/  IMAD.MOV.U32 R30, RZ, RZ, 0x1 ;  /* 0x00000001ff1e7424 */ /* 0x000fe200078e00ff */
[----:B------:R-:W-:Y:S02]  /*6910*/  SHF.R.U32.HI R6, RZ, R6, R13 ;  /* 0x00000006ff067219 */ /* 0x000fe4000001160d */
        /* <DEDUP_REMOVED lines=8> */
[----:B------:R-:W-:Y:S01]  /*69a0*/  IMAD.IADD R9, R9, 0x1, R11 ;  /* 0x0000000109097824 */ /* 0x000fe200078e020b */
[----:B0-----:R-:W-:-:S04]  /*69b0*/  ISETP.NE.U32.AND P0, PT, R28, RZ, PT ;  /* 0x000000ff1c00720c */ /* 0x001fc80003f05070 */
[----:B------:R-:W-:Y:S02]  /*69c0*/  ISETP.NE.AND.EX P0, PT, R29, RZ, PT, P0 ;  /* 0x000000ff1d00720c */ /* 0x000fe40003f05300 */
[----:B------:R-:W0:Y:S01]  /*69d0*/  LDC R20, c[0x0][0x600] ;  /* 0x00018000ff147b82 */ /* 0x000e220000000800 */
[-CC-:B-1----:R-:W-:Y:S01]  /*69e0*/  SHF.R.U64 R14, R8, R10.reuse, R9.reuse ;  /* 0x0000000a080e7219 */ /* 0x182fe20000001209 */
[----:B------:R-:W-:Y:S01]  /*69f0*/  IMAD.MOV.U32 R8, RZ, RZ, -0x1 ;  /* 0xffffffffff087424 */ /* 0x000fe200078e00ff */
[----:B------:R-:W-:-:S05]  /*6a00*/  SHF.R.U32.HI R9, RZ, R10, R9 ;  /* 0x0000000aff097219 */ /* 0x000fca0000011609 */
[----:B------:R-:W1:Y:S01]  /*6a10*/  LDC R26, c[0x0][0x648] ;  /* 0x00019200ff1a7b82 */ /* 0x000e620000000800 */
[-CC-:B--2---:R-:W-:Y:S02]  /*6a20*/  SHF.R.U64 R21, R14, R12.reuse, R9.reuse ;  /* 0x0000000c0e157219 */ /* 0x184fe40000001209 */
[----:B------:R-:W-:-:S05]  /*6a30*/  SHF.R.U32.HI R6, RZ, R12, R9 ;  /* 0x0000000cff067219 */ /* 0x000fca0000011609 */
[----:B------:R-:W2:Y:S01]  /*6a40*/  LDC R27, c[0x0][0x638] ;  /* 0x00018e00ff1b7b82 */ /* 0x000ea20000000800 */
[-C--:B---3--:R-:W-:Y:S02]  /*6a50*/  SHF.L.U32 R8, R8, R25.reuse, RZ ;  /* 0x0000001908087219 */ /* 0x088fe400000006ff */
[-CC-:B------:R-:W-:Y:S02]  /*6a60*/  SHF.R.U64 R23, R21, R25.reuse, R6.reuse ;  /* 0x0000001915177219 */ /* 0x180fe40000001206 */
[----:B------:R-:W-:Y:S02]  /*6a70*/  LOP3.LUT R32, RZ, R8, RZ, 0x33, !PT ;  /* 0x00000008ff207212 */ /* 0x000fe400078e33ff */
[----:B------:R-:W-:Y:S01]  /*6a80*/  SHF.R.U32.HI R9, RZ, R25, R6 ;  /* 0x00000019ff097219 */ /* 0x000fe20000011606 */
[----:B------:R-:W3:Y:S01]  /*6a90*/  LDC R31, c[0x0][0x610] ;  /* 0x00018400ff1f7b82 */ /* 0x000ee20000000800 */
[----:B------:R-:W-:Y:S01]  /*6aa0*/  IMAD.MOV.U32 R8, RZ, RZ, R23 ;  /* 0x000000ffff087224 */ /* 0x000fe200078e0017 */
[----:B------:R-:W-:Y:S06]  /*6ab0*/  @!P0 BRA `(.L_x_168) ;  /* 0x0000000000288947 */ /* 0x000fec0003800000 */
        /* <DEDUP_REMOVED lines=10> */
.L_x_168:
[----:B------:R-:W-:Y:S02]  /*6b60*/  ISETP.NE.AND P0, PT, R2, 0x1, PT ;  /* 0x000000010200780c */ /* 0x000fe40003f05270 */
[----:B-1----:R-:W-:Y:S01]  /*6b70*/  SHF.R.U64 R6, R8, R26, R9 ;  /* 0x0000001a08067219 */ /* 0x002fe20000001209 */
[----:B0-----:R-:W-:Y:S01]  /*6b80*/  VIADD R9, R20, 0xffffffff ;  /* 0xffffffff14097836 */ /* 0x001fe20000000000 */
[----:B------:R-:W-:Y:S02]  /*6b90*/  SHF.L.U32 R30, R30, R25, RZ ;  /* 0x000000191e1e7219 */ /* 0x000fe400000006ff */
[----:B------:R-:W-:Y:S01]  /*6ba0*/  LOP3.LUT R5, R21, R32, RZ, 0xc0, !PT ;  /* 0x0000002015057212 */ /* 0x000fe200078ec0ff */
[----:B------:R-:W-:-:S04]  /*6bb0*/  IMAD.MOV R8, RZ, RZ, -R6 ;  /* 0x000000ffff087224 */ /* 0x000fc800078e0a06 */
[----:B------:R-:W-:Y:S01]  /*6bc0*/  IMAD R6, R30, R6, R5 ;  /* 0x000000061e067224 */ /* 0x000fe200078e0205 */
[----:B------:R-:W-:Y:S01]  /*6bd0*/  LOP3.LUT R5, R14, R9, RZ, 0xc0, !PT ;  /* 0x000000090e057212 */ /* 0x000fe200078ec0ff */
[----:B------:R-:W-:Y:S02]  /*6be0*/  @P0 IMAD R3, R7, R24, R4 ;  /* 0x0000001807030224 */ /* 0x000fe400078e0204 */
[----:B--2---:R-:W-:Y:S02]  /*6bf0*/  IMAD R4, R8, R27, R23 ;  /* 0x0000001b08047224 */ /* 0x004fe400078e0217 */
[----:B---3--:R-:W-:Y:S02]  /*6c00*/  IMAD R3, R6, R31, R3 ;  /* 0x0000001f06037224 */ /* 0x008fe400078e0203 */
[----:B------:R-:W-:Y:S02]  /*6c10*/  IMAD R4, R4, R20, R5 ;  /* 0x0000001404047224 */ /* 0x000fe400078e0205 */
[----:B------:R-:W-:-:S02]  /*6c20*/  IMAD.MOV.U32 R8, RZ, RZ, 0x1 ;  /* 0x00000001ff087424 */ /* 0x000fc400078e00ff */
[----:B------:R-:W-:Y:S01]  /*6c30*/  IMAD.MOV.U32 R6, RZ, RZ, R22 ;  /* 0x000000ffff067224 */ /* 0x000fe200078e0016 */
[----:B------:R-:W-:Y:S02]  /*6c40*/  SEL R20, R4, R3, !P0 ;  /* 0x0000000304147207 */ /* 0x000fe40004000000 */
[----:B------:R-:W-:-:S07]  /*6c50*/  SEL R21, R3, R4, !P0 ;  /* 0x0000000403157207 */ /* 0x000fce0004000000 */
.L_x_166:
[----:B------:R-:W-:-:S08]  /*6c60*/  NOP ;  /* 0x0000000000007918 */ /* 0x000fd00000000000 */
[----:B------:R-:W0:-:S00]  /*6c70*/  USETMAXREG.DEALLOC.CTAPOOL 0x28 ;  /* 0x00000028000079c8 */ /* 0x000e0000080e0500 */
[----:B0-----:R-:W-:-:S13]  /*6c80*/  ISETP.NE.AND P0, PT, R0, RZ, PT ;  /* 0x000000ff0000720c */ /* 0x001fda0003f05270 */
[----:B------:R-:W-:Y:S05]  /*6c90*/  @P0 EXIT ;  /* 0x000000000000094d */ /* 0x000fea0003800000 */
[----:B------:R-:W-:Y:S01]  /*6ca0*/  LOP3.LUT P0, RZ, R8, 0xff, RZ, 0xc0, !PT ;  /* 0x000000ff08ff7812 */ /* 0x000fe2000780c0ff */
[----:B------:R-:W-:Y:S02]  /*6cb0*/  IMAD.MOV.U32 R0, RZ, RZ, 0x1 ;  /* 0x00000001ff007424 */ /* 0x000fe400078e00ff */
[----:B------:R-:W-:-:S10]  /*6cc0*/  IMAD.MOV.U32 R3, RZ, RZ, RZ ;  /* 0x000000ffff037224 */ /* 0x000fd400078e00ff */
[----:B------:R-:W-:Y:S05]  /*6cd0*/  @!P0 BRA `(.L_x_169) ;  /* 0x0000000c00488947 */ /* 0x000fea0003800000 */
[----:B------:R-:W0:Y:S01]  /*6ce0*/  LDC R0, c[0x0][0x28c] ;  /* 0x0000a300ff007b82 */ /* 0x000e220000000800 */
[----:B------:R-:W1:Y:S01]  /*6cf0*/  S2R R12, SR_CgaCtaId ;  /* 0x00000000000c7919 */ /* 0x000e620000008800 */
[----:B------:R-:W-:Y:S01]  /*6d00*/  ULDC UR5, c[0x0][0x600] ;  /* 0x0001800000057ab9 */ /* 0x000fe20000000800 */
[----:B------:R-:W-:Y:S01]  /*6d10*/  ULDC UR4, c[0x0][0xc] ;  /* 0x0000030000047ab9 */ /* 0x000fe20000000800 */
[----:B------:R-:W-:Y:S01]  /*6d20*/  UIADD3 UR16, UR5, -0x1, URZ ;  /* 0xffffffff05107890 */ /* 0x000fe2000fffe03f */
[----:B------:R-:W-:Y:S01]  /*6d30*/  BSSY B0, `(.L_x_169) ;  /* 0x00000cc000007945 */ /* 0x000fe20003800000 */
[----:B------:R-:W-:Y:S01]  /*6d40*/  ULDC UR6, c[0x0][0x658] ;  /* 0x0001960000067ab9 */ /* 0x000fe20000000800 */
[----:B------:R-:W-:Y:S01]  /*6d50*/  ULDC UR5, c[0x0][0x10] ;  /* 0x0000040000057ab9 */ /* 0x000fe20000000800 */
[----:B------:R-:W-:Y:S01]  /*6d60*/  UMOV UR7, 0xffffffff ;  /* 0xffffffff00077882 */ /* 0x000fe20000000000 */
[----:B------:R-:W-:Y:S01]  /*6d70*/  UMOV UR8, 0x1 ;  /* 0x0000000100087882 */ /* 0x000fe20000000000 */
[----:B------:R-:W-:Y:S01]  /*6d80*/  UIMAD.WIDE.U32 UR4, UR4, UR5, URZ ;  /* 0x00000005040472a5 */ /* 0x000fe2000f8e003f */
[----:B------:R-:W-:Y:S01]  /*6d90*/  IMAD.MOV.U32 R9, RZ, RZ, 0x1 ;  /* 0x00000001ff097424 */ /* 0x000fe200078e00ff */
[----:B------:R-:W-:Y:S01]  /*6da0*/  USHF.L.U32 UR7, UR7, UR6, URZ ;  /* 0x0000000607077299 */ /* 0x000fe2000800063f */
[----:B------:R-:W-:Y:S01]  /*6db0*/  LOP3.LUT R8, R19, 0x2, RZ, 0xfc, !PT ;  /* 0x0000000213087812 */ /* 0x000fe200078efcff */
[----:B------:R-:W-:-:S02]  /*6dc0*/  USHF.L.U32 UR18, UR8, UR6, URZ ;  /* 0x0000000608127299 */ /* 0x000fc4000800063f */
[----:B------:R-:W-:Y:S01]  /*6dd0*/  ULOP3.LUT UR17, URZ, UR7, URZ, 0x33, !UPT ;  /* 0x000000073f117292 */ /* 0x000fe2000f8e333f */
[----:B------:R-:W-:Y:S01]  /*6de0*/  ULDC UR6, c[0x0][0x14] ;  /* 0x0000050000067ab9 */ /* 0x000fe20000000800 */
[----:B------:R-:W-:Y:S01]  /*6df0*/  ULDC.64 UR22, c[0x0][0x198] ;  /* 0x0000660000167ab9 */ /* 0x000fe20000000a00 */
[----:B------:R-:W-:Y:S02]  /*6e00*/  UIMAD.WIDE.U32 UR20, UR4, UR6, URZ ;  /* 0x00000006041472a5 */ /* 0x000fe4000f8e003f */
[----:B------:R-:W-:Y:S01]  /*6e10*/  UIMAD UR13, UR5, UR6, URZ ;  /* 0x00000006050d72a4 */ /* 0x000fe2000f8e023f */
[----:B0-----:R-:W-:-:S03]  /*6e20*/  VIADD R0, R0, 0x1f ;  /* 0x0000001f00007836 */ /* 0x001fc60000000000 */
[----:B------:R-:W-:Y:S02]  /*6e30*/  UIADD3 UR13, UR21, UR13, URZ ;  /* 0x0000000d150d7290 */ /* 0x000fe4000fffe03f */
[----:B------:R-:W-:-:S04]  /*6e40*/  SHF.R.S32.HI R3, RZ, 0x1f, R0 ;  /* 0x0000001fff037819 */ /* 0x000fc80000011400 */
[----:B------:R-:W-:Y:S01]  /*6e50*/  LEA.HI R10, R3, R0, RZ, 0x5 ;  /* 0x00000000030a7211 */ /* 0x000fe200078f28ff */
[C---:B-1----:R-:W-:Y:S02]  /*6e60*/  IMAD.SHL.U32 R11, R12.reuse, 0x40, RZ ;  /* 0x000000400c0b7824 */ /* 0x042fe400078e00ff */
[----:B------:R-:W-:Y:S01]  /*6e70*/  IMAD.SHL.U32 R12, R12, 0x800, RZ ;  /* 0x000008000c0c7824 */ /* 0x000fe200078e00ff */
[----:B------:R-:W-:Y:S01]  /*6e80*/  SHF.R.S32.HI R10, RZ, 0x5, R10 ;  /* 0x00000005ff0a7819 */ /* 0x000fe2000001140a */
[----:B------:R-:W-:Y:S01]  /*6e90*/  IMAD.MOV.U32 R0, RZ, RZ, 0x1 ;  /* 0x00000001ff007424 */ /* 0x000fe200078e00ff */
[----:B------:R-:W-:Y:S01]  /*6ea0*/  LOP3.LUT R11, R11, 0x40, RZ, 0xc0, !PT ;  /* 0x000000400b0b7812 */ /* 0x000fe200078ec0ff */
[----:B------:R-:W-:Y:S01]  /*6eb0*/  IMAD.MOV.U32 R3, RZ, RZ, RZ ;  /* 0x000000ffff037224 */ /* 0x000fe200078e00ff */
[----:B------:R-:W-:Y:S01]  /*6ec0*/  LOP3.LUT R12, R12, 0x800, RZ, 0xc0, !PT ;  /* 0x000008000c0c7812 */ /* 0x000fe200078ec0ff */
[----:B------:R-:W-:-:S07]  /*6ed0*/  VIADD R13, R10, 0x1 ;  /* 0x000000010a0d7836 */ /* 0x000fce0000000000 */
.L_x_180:
[----:B------:R-:W-:-:S03]  /*6ee0*/  UMOV UR4, 0xffffffff ;  /* 0xffffffff00047882 */ /* 0x000fc60000000000 */
[----:B------:R-:W-:Y:S05]  /*6ef0*/  BRA.DIV UR4, `(.L_x_170) ;  /* 0x0000001604107947 */ /* 0x000fea000b800000 */
[----:B------:R-:W-:-:S13]  /*6f00*/  ELECT P6, URZ, PT ;  /* 0x00000000003f782f */ /* 0x000fda00038c0000 */
.L_x_201:
[----:B------:R-:W0:Y:S01]  /*6f10*/  LDC R4, c[0x0][0x28c] ;  /* 0x0000a300ff047b82 */ /* 0x000e220000000800 */
[----:B------:R-:W-:Y:S01]  /*6f20*/  BSSY B1, `(.L_x_171) ;  /* 0x0000038000017945 */ /* 0x000fe20003800000 */
[----:B0-----:R-:W-:-:S13]  /*6f30*/  ISETP.LT.OR P6, PT, R4, 0x1, !P6 ;  /* 0x000000010400780c */ /* 0x001fda00077c1670 */
[----:B------:R-:W-:Y:S05]  /*6f40*/  @P6 BRA `(.L_x_172) ;  /* 0x0000000000d46947 */ /* 0x000fea0003800000 */
[----:B------:R-:W-:Y:S02]  /*6f50*/  IMAD R20, R20, 0x80, R11 ;  /* 0x0000008014147824 */ /* 0x000fe400078e020b */
[----:B------:R-:W-:Y:S02]  /*6f60*/  IMAD.SHL.U32 R21, R21, 0x80, RZ ;  /* 0x0000008015157824 */ /* 0x000fe400078e00ff */
[----:B------:R-:W-:Y:S02]  /*6f70*/  IMAD.MOV.U32 R24, RZ, RZ, RZ ;  /* 0x000000ffff187224 */ /* 0x000fe400078e00ff */
[----:B------:R-:W-:Y:S02]  /*6f80*/  IMAD.MOV.U32 R4, RZ, RZ, R13 ;  /* 0x000000ffff047224 */ /* 0x000fe400078e000d */
[----:B------:R-:W-:Y:S02]  /*6f90*/  IMAD.MOV.U32 R5, RZ, RZ, R0 ;  /* 0x000000ffff057224 */ /* 0x000fe400078e0000 */
[----:B------:R-:W-:-:S07]  /*6fa0*/  IMAD.MOV.U32 R7, RZ, RZ, R3 ;  /* 0x000000ffff077224 */ /* 0x000fce00078e0003 */
.L_x_175:
[----:B------:R-:W0:Y:S01]  /*6fb0*/  S2R R15, SR_CgaCtaId ;  /* 0x00000000000f7919 */ /* 0x000e220000008800 */
[----:B------:R-:W-:Y:S02]  /*6fc0*/  MOV R14, 0x400 ;  /* 0x00000400000e7802 */ /* 0x000fe40000000f00 */
[----:B------:R-:W-:Y:S02]  /*6fd0*/  LOP3.LUT P1, RZ, R18, 0x7f, RZ, 0xc0, !PT ;  /* 0x0000007f12ff7812 */ /* 0x000fe4000782c0ff */
[----:B0-----:R-:W-:Y:S02]  /*6fe0*/  LEA R22, R15, R14, 0x18 ;  /* 0x0000000e0f167211 */ /* 0x001fe400078ec0ff */
[----:B------:R-:W-:-:S09]  /*6ff0*/  SHF.L.U32 R14, R5, 0x1f, RZ ;  /* 0x0000001f050e7819 */ /* 0x000fd200000006ff */
[----:B------:R-:W0:Y:S01]  /*7000*/  @!P1 LDC R15, c[0x0][0x500] ;  /* 0x00014000ff0f9b82 */ /* 0x000e220000000800 */
[----:B------:R-:W-:-:S04]  /*7010*/  IMAD R23, R7, 0x8, R22 ;  /* 0x0000000807177824 */ /* 0x000fc800078e0216 */
[----:B------:R-:W1:Y:S02]  /*7020*/  SYNCS.PHASECHK.TRANS64.TRYWAIT P0, [R23+URZ+0x70], R14 ;  /* 0x0000700e170075a7 */ /* 0x000e64000800017f */
[----:B-1----:R-:W-:Y:S05]  /*7030*/  @!P0 BRA `(.L_x_173) ;  /* 0x0000001000e08947 */ /* 0x002fea0003800000 */
.L_x_202:
[----:B-1----:R-:W-:Y:S01]  /*7040*/  PRMT R14, R8, 0x9910, RZ ;  /* 0x00009910080e7816 */ /* 0x002fe200000000ff */
[----:B0-----:R0:W-:Y:S03]  /*7050*/  @!P1 SYNCS.ARRIVE.TRANS64 RZ, [R23+URZ], R15 ;  /* 0x0000000f17ff99a7 */ /* 0x0011e6000800003f */
[----:B------:R-:W-:-:S13]  /*7060*/  ISETP.NE.AND P0, PT, R14, 0x2, PT ;  /* 0x000000020e00780c */ /* 0x000fda0003f05270 */
[----:B0-----:R-:W-:Y:S05]  /*7070*/  @P0 BRA `(.L_x_174) ;  /* 0x0000000000040947 */ /* 0x001fea0003800000 */
[----:B------:R-:W-:Y:S01]  /*7080*/  BPT.TRAP 0x1 ;  /* 0x000000040000795c */ /* 0x000fe20000300000 */
.L_x_174:
[----:B------:R-:W-:Y:S01]  /*7090*/  IMAD R14, R7, 0x1000, R12 ;  /* 0x00001000070e7824 */ /* 0x000fe200078e020c */
[----:B------:R-:W-:Y:S01]  /*70a0*/  R2UR UR9, R23 ;  /* 0x00000000170972ca */ /* 0x000fe200000e0000 */
[--C-:B------:R-:W-:Y:S01]  /*70b0*/  IMAD R15, R7, 0x2000, R22.reuse ;  /* 0x00002000070f7824 */ /* 0x100fe200078e0216 */
[----:B------:R-:W-:Y:S01]  /*70c0*/  UIADD3 UR4, UP0, UR22, 0xf0, URZ ;  /* 0x000000f016047890 */ /* 0x000fe2000ff1e03f */
[----:B------:R-:W-:Y:S01]  /*70d0*/  IMAD R14, R14, 0x2, R22 ;  /* 0x000000020e0e7824 */ /* 0x000fe200078e0216 */
[----:B------:R-:W-:Y:S01]  /*70e0*/  R2UR UR11, R21 ;  /* 0x00000000150b72ca */ /* 0x000fe200000e0000 */
[----:B------:R-:W-:Y:S01]  /*70f0*/  VIADD R4, R4, 0xffffffff ;  /* 0xffffffff04047836 */ /* 0x000fe20000000000 */
[----:B------:R-:W-:Y:S01]  /*7100*/  R2UR UR5, R15 ;  /* 0x000000000f0572ca */ /* 0x000fe200000e0000 */
[----:B------:R-:W-:Y:S01]  /*7110*/  UIADD3 UR24, UP1, UR22, 0x1f0, URZ ;  /* 0x000001f016187890 */ /* 0x000fe2000ff3e03f */
[----:B------:R-:W-:Y:S01]  /*7120*/  R2UR UR8, R14 ;  /* 0x000000000e0872ca */ /* 0x000fe200000e0000 */
[----:B------:R-:W-:Y:S01]  /*7130*/  VIADD R7, R7, 0x1 ;  /* 0x0000000107077836 */ /* 0x000fe20000000000 */
[----:B------:R-:W-:Y:S01]  /*7140*/  R2UR UR10, R24 ;  /* 0x00000000180a72ca */ /* 0x000fe200000e0000 */
[----:B------:R-:W-:Y:S01]  /*7150*/  UIADD3.X UR25, URZ, UR23, URZ, UP1, !UPT ;  /* 0x000000173f197290 */ /* 0x000fe20008ffe43f */
[----:B------:R-:W-:Y:S01]  /*7160*/  R2UR UR12, R6 ;  /* 0x00000000060c72ca */ /* 0x000fe200000e0000 */
[----:B------:R-:W-:Y:S01]  /*7170*/  UMOV UR6, 0x0 ;  /* 0x0000000000067882 */ /* 0x000fe20000000000 */
[----:B------:R-:W-:Y:S01]  /*7180*/  R2UR UR19, R20 ;  /* 0x00000000141372ca */ /* 0x000fe200000e0000 */
[----:B------:R-:W-:Y:S01]  /*7190*/  UMOV UR7, 0x10000000 ;  /* 0x1000000000077882 */ /* 0x000fe20000000000 */
[----:B------:R-:W-:Y:S01]  /*71a0*/  ISETP.GT.AND P1, PT, R4, 0x1, PT ;  /* 0x000000010400780c */ /* 0x000fe20003f24270 */
[----:B------:R-:W-:Y:S01]  /*71b0*/  UMOV UR26, 0x30000 ;  /* 0x00030000001a7882 */ /* 0x000fe20000000000 */
[C---:B------:R-:W-:Y:S01]  /*71c0*/  ISETP.NE.AND P0, PT, R7.reuse, 0xe, PT ;  /* 0x0000000e0700780c */ /* 0x040fe20003f05270 */
[----:B------:R-:W-:Y:S01]  /*71d0*/  UIADD3 UR14, UR5, 0x200, URZ ;  /* 0x00000200050e7890 */ /* 0x000fe2000fffe03f */
[----:B------:R-:W-:Y:S01]  /*71e0*/  VIADD R24, R24, 0x20 ;  /* 0x0000002018187836 */ /* 0x000fe20000000000 */
[----:B------:R-:W-:Y:S01]  /*71f0*/  UIADD3.X UR5, URZ, UR23, URZ, UP0, !UPT ;  /* 0x000000173f057290 */ /* 0x000fe200087fe43f */
[----:B------:R-:W-:Y:S01]  /*7200*/  SEL R14, RZ, 0x1, P0 ;  /* 0x00000001ff0e7807 */ /* 0x000fe20000000000 */
[----:B------:R-:W-:Y:S01]  /*7210*/  UIADD3 UR15, UR8, 0x1c200, URZ ;  /* 0x0001c200080f7890 */ /* 0x000fe2000fffe03f */
[----:B------:R-:W-:-:S02]  /*7220*/  SEL R7, R7, RZ, P0 ;  /* 0x000000ff07077207 */ /* 0x000fc40000000000 */
[----:B------:R-:W-:Y:S01]  /*7230*/  UMOV UR8, UR14 ;  /* 0x0000000e00087c82 */ /* 0x000fe20008000000 */
[----:B------:R-:W-:-:S03]  /*7240*/  LOP3.LUT R5, R5, R14, RZ, 0x3c, !PT ;  /* 0x0000000e05057212 */ /* 0x000fc600078e3cff */
[----:B------:R0:W-:Y:S02]  /*7250*/  UTMALDG.3D [UR8], [UR4], desc[UR6] ;  /* 0x00000608040075b4 */ /* 0x0001e40008011000 */
[----:B0-----:R-:W-:Y:S01]  /*7260*/  UMOV UR8, UR15 ;  /* 0x0000000f00087c82 */ /* 0x001fe20008000000 */
[----:B------:R-:W-:Y:S02]  /*7270*/  UMOV UR11, UR19 ;  /* 0x00000013000b7c82 */ /* 0x000fe40008000000 */
[----:B------:R0:W-:Y:S02]  /*7280*/  UTMALDG.3D.MULTICAST [UR8], [UR24], UR26, desc[UR6] ;  /* 0x00000608180073b4 */ /* 0x0001e4000801181a */
[----:B0-----:R-:W-:Y:S05]  /*7290*/  @P1 BRA `(.L_x_175) ;  /* 0xfffffffc00441947 */ /* 0x001fea000383ffff */
.L_x_172:
[----:B------:R-:W-:Y:S05]  /*72a0*/  BSYNC B1 ;  /* 0x0000000000017941 */ /* 0x000fea0003800000 */
.L_x_171:
[----:B------:R-:W-:Y:S01]  /*72b0*/  LOP3.LUT P1, RZ, R9, 0xff, RZ, 0xc0, !PT ;  /* 0x000000ff09ff7812 */ /* 0x000fe2000782c0ff */
[C---:B------:R-:W-:Y:S01]  /*72c0*/  IMAD.IADD R6, R10.reuse, 0x1, R3 ;  /* 0x000000010a067824 */ /* 0x040fe200078e0203 */
[----:B------:R-:W-:Y:S01]  /*72d0*/  ULDC.64 UR4, c[0x0][0x650] ;  /* 0x0001940000047ab9 */ /* 0x000fe20000000a00 */
[----:B------:R-:W-:Y:S01]  /*72e0*/  ISETP.GE.U32.AND P2, PT, R10, 0xe, PT ;  /* 0x0000000e0a00780c */ /* 0x000fe20003f46070 */
[----:B------:R-:W-:Y:S01]  /*72f0*/  BSSY B1, `(.L_x_176) ;  /* 0x000006d000017945 */ /* 0x000fe20003800000 */
[----:B------:R-:W-:Y:S01]  /*7300*/  IMAD.MOV.U32 R21, RZ, RZ, -0x1 ;  /* 0xffffffffff157424 */ /* 0x000fe200078e00ff */
[----:B------:R-:W-:Y:S01]  /*7310*/  ISETP.GT.U32.AND P0, PT, R6, 0xd, PT ;  /* 0x0000000d0600780c */ /* 0x000fe20003f04070 */
[----:B------:R-:W-:Y:S01]  /*7320*/  IMAD.MOV.U32 R20, RZ, RZ, -0x1 ;  /* 0xffffffffff147424 */ /* 0x000fe200078e00ff */
[----:B------:R-:W-:Y:S02]  /*7330*/  SHF.R.U32.HI R4, RZ, 0x1, R6 ;  /* 0x00000001ff047819 */ /* 0x000fe40000011606 */
[----:B------:R-:W-:-:S02]  /*7340*/  ISETP.LT.U32.AND P0, PT, R10, 0xe, P0 ;  /* 0x0000000e0a00780c */ /* 0x000fc40000701070 */
[----:B------:R-:W-:Y:S01]  /*7350*/  PRMT R9, RZ, 0x7610, R9 ;  /* 0x00007610ff097816 */ /* 0x000fe20000000009 */
[----:B------:R-:W0:Y:S01]  /*7360*/  @P1 S2R R14, SR_CgaCtaId ;  /* 0x00000000000e1919 */ /* 0x000e220000008800 */
[----:B------:R-:W-:Y:S01]  /*7370*/  @P1 MOV R3, 0x400 ;  /* 0x0000040000031802 */ /* 0x000fe20000000f00 */
[----:B------:R-:W-:-:S05]  /*7380*/  IMAD.WIDE.U32 R4, R4, -0x6db6db6d, RZ ;  /* 0x9249249304047825 */ /* 0x000fca00078e00ff */
[----:B------:R-:W-:Y:S02]  /*7390*/  SHF.R.U32.HI R5, RZ, 0x2, R5 ;  /* 0x00000002ff057819 */ /* 0x000fe40000011605 */
[----:B------:R-:W-:Y:S02]  /*73a0*/  PRMT R4, RZ, 0x7610, R4 ;  /* 0x00007610ff047816 */ /* 0x000fe40000000004 */
[----:B0-----:R-:W-:-:S04]  /*73b0*/  @P1 LEA R3, R14, R3, 0x18 ;  /* 0x000000030e031211 */ /* 0x001fc800078ec0ff */
[----:B------:R0:W-:Y:S01]  /*73c0*/  @P1 SYNCS.ARRIVE.TRANS64.A1T0 RZ, [R3+URZ+0xf8], RZ ;  /* 0x0000f8ff03ff19a7 */ /* 0x0001e2000810003f */
[----:B------:R-:W-:-:S04]  /*73d0*/  IADD3 R16, P1, R16, UR20, RZ ;  /* 0x0000001410107c10 */ /* 0x000fc8000ff3e0ff */
[----:B------:R-:W-:Y:S02]  /*73e0*/  IADD3.X R17, R17, UR13, RZ, P1, !PT ;  /* 0x0000000d11117c10 */ /* 0x000fe40008ffe4ff */
[----:B0-----:R-:W-:Y:S02]  /*73f0*/  SEL R3, RZ, 0x1, !P0 ;  /* 0x00000001ff037807 */ /* 0x001fe40004000000 */
[----:B------:R-:W-:Y:S02]  /*7400*/  ISETP.GE.U32.AND P0, PT, R16, UR4, PT ;  /* 0x0000000410007c0c */ /* 0x000fe4000bf06070 */
[----:B------:R-:W-:Y:S01]  /*7410*/  LOP3.LUT R0, R0, R3, RZ, 0x3c, !PT ;  /* 0x0000000300007212 */ /* 0x000fe200078e3cff */
[----:B------:R-:W-:Y:S01]  /*7420*/  IMAD R3, R5, -0xe, R6 ;  /* 0xfffffff205037824 */ /* 0x000fe200078e0206 */
[----:B------:R-:W-:Y:S01]  /*7430*/  ISETP.GE.U32.AND.EX P0, PT, R17, UR5, PT, P0 ;  /* 0x0000000511007c0c */ /* 0x000fe2000bf06100 */
[----:B------:R-:W-:Y:S01]  /*7440*/  IMAD.MOV.U32 R6, RZ, RZ, -0x1 ;  /* 0xffffffffff067424 */ /* 0x000fe200078e00ff */
[----:B------:R-:W-:-:S11]  /*7450*/  @P2 LOP3.LUT R0, R0, 0x1, R5, 0x78, !PT ;  /* 0x0000000100002812 */ /* 0x000fd600078e7805 */
[----:B------:R-:W-:Y:S05]  /*7460*/  @P0 BRA `(.L_x_177) ;  /* 0x0000000400540947 */ /* 0x000fea0003800000 */
[----:B------:R-:W0:Y:S01]  /*7470*/  S2R R15, SR_CTAID.X ;  /* 0x00000000000f7919 */ /* 0x000e220000002500 */
[----:B------:R-:W-:Y:S01]  /*7480*/  ULDC.64 UR4, c[0x0][0x628] ;  /* 0x00018a0000047ab9 */ /* 0x000fe20000000a00 */
[----:B------:R-:W-:Y:S01]  /*7490*/  ULDC UR7, c[0x0][0x630] ;  /* 0x00018c0000077ab9 */ /* 0x000fe20000000800 */
[----:B------:R-:W-:Y:S01]  /*74a0*/  ISETP.NE.U32.AND P0, PT, RZ, UR4, PT ;  /* 0x00000004ff007c0c */ /* 0x000fe2000bf05070 */
[----:B------:R-:W1:Y:S01]  /*74b0*/  S2R R20, SR_CTAID.Y ;  /* 0x0000000000147919 */ /* 0x000e620000002600 */
[----:B------:R-:W-:Y:S01]  /*74c0*/  ULDC UR8, c[0x0][0x150] ;  /* 0x0000540000087ab9 */ /* 0x000fe20000000800 */
[----:B------:R-:W-:Y:S01]  /*74d0*/  IMAD.MOV.U32 R4, RZ, RZ, R16 ;  /* 0x000000ffff047224 */ /* 0x000fe200078e0010 */
[----:B------:R-:W-:Y:S01]  /*74e0*/  ISETP.NE.AND.EX P0, PT, RZ, UR5, PT, P0 ;  /* 0x00000005ff007c0c */ /* 0x000fe2000bf05300 */
[----:B------:R-:W-:Y:S01]  /*74f0*/  IMAD.MOV.U32 R5, RZ, RZ, R17 ;  /* 0x000000ffff057224 */ /* 0x000fe200078e0011 */
[----:B0-----:R-:W-:-:S11]  /*7500*/  I2FP.F32.U32 R22, R15 ;  /* 0x0000000f00167245 */ /* 0x001fd60000201000 */
[----:B------:R-:W-:Y:S05]  /*7510*/  @!P0 BRA `(.L_x_178) ;  /* 0x0000000000288947 */ /* 0x000fea0003800000 */
[----:B------:R-:W-:Y:S02]  /*7520*/  ULDC UR6, c[0x0][0x634] ;  /* 0x00018d0000067ab9 */ /* 0x000fe40000000800 */
[----:B------:R-:W-:-:S05]  /*7530*/  IADD3 R5, P0, R16, UR6, RZ ;  /* 0x0000000610057c10 */ /* 0x000fca000ff1e0ff */
[----:B------:R-:W-:-:S04]  /*7540*/  IMAD.X R21, RZ, RZ, R17, P0 ;  /* 0x000000ffff157224 */ /* 0x000fc800000e0611 */
[----:B------:R-:W-:-:S04]  /*7550*/  IMAD.WIDE.U32 R6, R21, UR4, RZ ;  /* 0x0000000415067c25 */ /* 0x000fc8000f8e00ff */
[----:B------:R-:W-:-:S04]  /*7560*/  IMAD.WIDE.U32 R6, P0, R5, UR5, R6 ;  /* 0x0000000505067c25 */ /* 0x000fc8000f800006 */
[----:B------:R-:W-:-:S04]  /*7570*/  IMAD.WIDE.U32 R4, R5, UR4, RZ ;  /* 0x0000000405047c25 */ /* 0x000fc8000f8e00ff */
[----:B------:R-:W-:Y:S01]  /*7580*/  IMAD.MOV.U32 R4, RZ, RZ, R7 ;  /* 0x000000ffff047224 */ /* 0x000fe200078e0007 */
[----:B------:R-:W-:Y:S01]  /*7590*/  IADD3 RZ, P1, R5, R6, RZ ;  /* 0x0000000605ff7210 */ /* 0x000fe20007f3e0ff */
[----:B------:R-:W-:-:S04]  /*75a0*/  IMAD.X R5, RZ, RZ, RZ, P0 ;  /* 0x000000ffff057224 */ /* 0x000fc800000e06ff */
[----:B------:R-:W-:-:S08]  /*75b0*/  IMAD.WIDE.U32.X R4, R21, UR5, R4, P1 ;  /* 0x0000000515047c25 */ /* 0x000fd000088e0404 */
.L_x_178:
[--C-:B------:R-:W-:Y:S01]  /*75c0*/  SHF.R.U64 R14, R4, UR7, R5.reuse ;  /* 0x00000007040e7c19 */ /* 0x100fe20008001205 */
[----:B------:R-:W-:Y:S01]  /*75d0*/  FMUL R22, R22, UR8 ;  /* 0x0000000816167c20 */ /* 0x000fe20008400000 */
[----:B------:R-:W-:Y:S01]  /*75e0*/  SHF.R.U32.HI R4, RZ, UR7, R5 ;  /* 0x00000007ff047c19 */ /* 0x000fe20008011605 */
[----:B------:R-:W0:Y:S01]  /*75f0*/  LDC R6, c[0x0][0x144] ;  /* 0x00005100ff067b82 */ /* 0x000e220000000800 */
[----:B------:R-:W-:Y:S01]  /*7600*/  IADD3 R5, P0, RZ, -R14, RZ ;  /* 0x8000000eff057210 */ /* 0x000fe20007f1e0ff */
[----:B------:R-:W-:Y:S01]  /*7610*/  ULDC UR6, c[0x0][0x154] ;  /* 0x0000550000067ab9 */ /* 0x000fe20000000800 */
[----:B-1----:R-:W-:Y:S01]  /*7620*/  I2FP.F32.U32 R7, R20 ;  /* 0x0000001400077245 */ /* 0x002fe20000201000 */
[----:B------:R-:W1:Y:S01]  /*7630*/  F2I.U32.TRUNC.NTZ R22, R22 ;  /* 0x0000001600167305 */ /* 0x000e62000020f000 */
[----:B------:R-:W-:Y:S01]  /*7640*/  ULDC.64 UR4, c[0x0][0x620] ;  /* 0x0001880000047ab9 */ /* 0x000fe20000000a00 */
[----:B------:R-:W-:Y:S01]  /*7650*/  IMAD.X R4, RZ, RZ, ~R4, P0 ;  /* 0x000000ffff047224 */ /* 0x000fe200000e0e04 */
[----:B------:R-:W-:Y:S01]  /*7660*/  ISETP.NE.AND P2, PT, R2, 0x1, PT ;  /* 0x000000010200780c */ /* 0x000fe20003f45270 */
[----:B------:R-:W-:Y:S01]  /*7670*/  FMUL R23, R7, UR6 ;  /* 0x0000000607177c20 */ /* 0x000fe20008400000 */
[----:B------:R-:W2:Y:S01]  /*7680*/  LDC R25, c[0x0][0x148] ;  /* 0x00005200ff197b82 */ /* 0x000ea20000000800 */
[----:B------:R-:W-:Y:S01]  /*7690*/  IMAD R4, R4, UR4, RZ ;  /* 0x0000000404047c24 */ /* 0x000fe2000f8e02ff */
[----:B------:R-:W-:-:S02]  /*76a0*/  ULDC.64 UR6, c[0x0][0x640] ;  /* 0x0001900000067ab9 */ /* 0x000fc40000000a00 */
[----:B------:R-:W-:Y:S01]  /*76b0*/  ISETP.NE.U32.AND P0, PT, RZ, UR6, PT ;  /* 0x00000006ff007c0c */ /* 0x000fe2000bf05070 */
[----:B------:R-:W3:Y:S01]  /*76c0*/  F2I.U32.TRUNC.NTZ R23, R23 ;  /* 0x0000001700177305 */ /* 0x000ee2000020f000 */
[C---:B------:R-:W-:Y:S02]  /*76d0*/  IMAD R7, R5.reuse, UR5, R4 ;  /* 0x0000000505077c24 */ /* 0x040fe4000f8e0204 */
[----:B------:R-:W-:Y:S01]  /*76e0*/  IMAD.WIDE.U32 R4, R5, UR4, R16 ;  /* 0x0000000405047c25 */ /* 0x000fe2000f8e0010 */
[----:B------:R-:W-:Y:S01]  /*76f0*/  ULDC UR4, c[0x0][0x618] ;  /* 0x0001860000047ab9 */ /* 0x000fe20000000800 */
[----:B------:R-:W-:Y:S02]  /*7700*/  ISETP.NE.AND.EX P0, PT, RZ, UR7, PT, P0 ;  /* 0x00000007ff007c0c */ /* 0x000fe4000bf05300 */
[----:B------:R-:W-:Y:S02]  /*7710*/  IMAD.IADD R5, R5, 0x1, R7 ;  /* 0x0000000105057824 */ /* 0x000fe400078e0207 */
[----:B-1----:R-:W-:-:S03]  /*7720*/  IMAD.MOV R22, RZ, RZ, -R22 ;  /* 0x000000ffff167224 */ /* 0x002fc600078e0a16 */
[----:B------:R-:W-:Y:S01]  /*7730*/  SHF.R.U64 R21, R4, UR4, R5 ;  /* 0x0000000404157c19 */ /* 0x000fe20008001205 */
[----:B0-----:R-:W-:Y:S01]  /*7740*/  IMAD R15, R6, R22, R15 ;  /* 0x00000016060f7224 */ /* 0x001fe200078e020f */
[----:B------:R-:W-:Y:S01]  /*7750*/  SHF.R.U32.HI R4, RZ, UR4, R5 ;  /* 0x00000004ff047c19 */ /* 0x000fe20008011605 */
[----:B------:R-:W-:Y:S01]  /*7760*/  ULDC UR4, c[0x0][0x608] ;  /* 0x0001820000047ab9 */ /* 0x000fe20000000800 */
[----:B---3--:R-:W-:Y:S02]  /*7770*/  IMAD.MOV R6, RZ, RZ, -R23 ;  /* 0x000000ffff067224 */ /* 0x008fe400078e0a17 */
[--C-:B------:R-:W-:Y:S02]  /*7780*/  SHF.R.U64 R22, R21, UR4, R4.reuse ;  /* 0x0000000415167c19 */ /* 0x100fe40008001204 */
[----:B------:R-:W-:Y:S01]  /*7790*/  SHF.R.U32.HI R5, RZ, UR4, R4 ;  /* 0x00000004ff057c19 */ /* 0x000fe20008011604 */
[----:B------:R-:W-:Y:S01]  /*77a0*/  ULDC UR4, c[0x0][0x658] ;  /* 0x0001960000047ab9 */ /* 0x000fe20000000800 */
[----:B--2---:R-:W-:-:S02]  /*77b0*/  @P2 IMAD R15, R25, R6, R20 ;  /* 0x00000006190f2224 */ /* 0x004fc400078e0214 */
[--C-:B------:R-:W-:Y:S02]  /*77c0*/  SHF.R.U64 R20, R22, UR4, R5.reuse ;  /* 0x0000000416147c19 */ /* 0x100fe40008001205 */
[----:B------:R-:W-:-:S03]  /*77d0*/  SHF.R.U32.HI R23, RZ, UR4, R5 ;  /* 0x00000004ff177c19 */ /* 0x000fc60008011605 */
[----:B------:R-:W-:Y:S02]  /*77e0*/  IMAD.MOV.U32 R6, RZ, RZ, R20 ;  /* 0x000000ffff067224 */ /* 0x000fe400078e0014 */
[----:B------:R-:W-:Y:S01]  /*77f0*/  IMAD.MOV.U32 R5, RZ, RZ, R23 ;  /* 0x000000ffff057224 */ /* 0x000fe200078e0017 */
[----:B------:R-:W-:Y:S06]  /*7800*/  @!P0 BRA `(.L_x_179) ;  /* 0x00000000002c8947 */ /* 0x000fec0003800000 */
        /* <DEDUP_REMOVED lines=9> */
[----:B------:R-:W-:-:S04]  /*78a0*/  IMAD.WIDE.U32.X R4, R23, UR7, R4, P1 ;  /* 0x0000000717047c25 */ /* 0x000fc800088e0404 */
[----:B------:R-:W-:-:S07]  /*78b0*/  IMAD.MOV.U32 R6, RZ, RZ, R4 ;  /* 0x000000ffff067224 */ /* 0x000fce00078e0004 */
.L_x_179:
[----:B------:R-:W-:Y:S01]  /*78c0*/  ULDC UR4, c[0x0][0x648] ;  /* 0x0001920000047ab9 */ /* 0x000fe20000000800 */
[----:B------:R-:W-:Y:S01]  /*78d0*/  LOP3.LUT R4, R22, UR17, RZ, 0xc0, !PT ;  /* 0x0000001116047c12 */ /* 0x000fe2000f8ec0ff */
[----:B------:R-:W-:Y:S01]  /*78e0*/  ULDC UR5, c[0x0][0x610] ;  /* 0x0001840000057ab9 */ /* 0x000fe20000000800 */
[----:B------:R-:W-:Y:S01]  /*78f0*/  SHF.R.U64 R5, R6, UR4, R5 ;  /* 0x0000000406057c19 */ /* 0x000fe20008001205 */
[----:B------:R-:W-:Y:S01]  /*7900*/  ULDC UR4, c[0x0][0x638] ;  /* 0x00018e0000047ab9 */ /* 0x000fe20000000800 */
[----:B------:R-:W-:-:S03]  /*7910*/  LOP3.LUT R21, R21, UR16, RZ, 0xc0, !PT ;  /* 0x0000001015157c12 */ /* 0x000fc6000f8ec0ff */
[----:B------:R-:W-:Y:S02]  /*7920*/  IMAD.MOV R7, RZ, RZ, -R5 ;  /* 0x000000ffff077224 */ /* 0x000fe400078e0a05 */
[----:B------:R-:W-:Y:S02]  /*7930*/  IMAD R4, R5, UR18, R4 ;  /* 0x0000001205047c24 */ /* 0x000fe4000f8e0204 */
[----:B------:R-:W-:Y:S01]  /*7940*/  IMAD R20, R7, UR4, R20 ;  /* 0x0000000407147c24 */ /* 0x000fe2000f8e0214 */
[----:B------:R-:W-:Y:S01]  /*7950*/  ULDC UR4, c[0x0][0x600] ;  /* 0x0001800000047ab9 */ /* 0x000fe20000000800 */
[----:B------:R-:W-:Y:S02]  /*7960*/  IMAD R15, R4, UR5, R15 ;  /* 0x00000005040f7c24 */ /* 0x000fe4000f8e020f */
[----:B------:R-:W-:Y:S02]  /*7970*/  IMAD R6, R20, UR4, R21 ;  /* 0x0000000414067c24 */ /* 0x000fe4000f8e0215 */
[----:B------:R-:W-:-:S03]  /*7980*/  IMAD.MOV.U32 R4, RZ, RZ, 0x1 ;  /* 0x00000001ff047424 */ /* 0x000fc600078e00ff */
[----:B------:R-:W-:Y:S02]  /*7990*/  SEL R20, R6, R15, !P2 ;  /* 0x0000000f06147207 */ /* 0x000fe40005000000 */
[----:B------:R-:W-:Y:S01]  /*79a0*/  SEL R21, R15, R6, !P2 ;  /* 0x000000060f157207 */ /* 0x000fe20005000000 */
[----:B------:R-:W-:-:S07]  /*79b0*/  IMAD.MOV.U32 R6, RZ, RZ, R14 ;  /* 0x000000ffff067224 */ /* 0x000fce00078e000e */
.L_x_177:
[----:B------:R-:W-:Y:S05]  /*79c0*/  BSYNC B1 ;  /* 0x0000000000017941 */ /* 0x000fea0003800000 */
.L_x_176:
[----:B------:R-:W-:-:S13]  /*79d0*/  LOP3.LUT P0, RZ, R4, 0xff, RZ, 0xc0, !PT ;  /* 0x000000ff04ff7812 */ /* 0x000fda000780c0ff */
[----:B------:R-:W-:Y:S05]  /*79e0*/  @P0 BRA `(.L_x_180) ;  /* 0xfffffff4003c0947 */ /* 0x000fea000383ffff */
[----:B------:R-:W-:Y:S05]  /*79f0*/  BSYNC B0 ;  /* 0x0000000000007941 */ /* 0x000fea0003800000 */
.L_x_169:
[----:B------:R-:W-:-:S03]  /*7a00*/  UMOV UR4, 0xffffffff ;  /* 0xffffffff00047882 */ /* 0x000fc60000000000 */
[----:B------:R-:W-:Y:S05]  /*7a10*/  BRA.DIV UR4, `(.L_x_181) ;  /* 0x0000000a047c7947 */ /* 0x000fea000b800000 */
[----:B------:R-:W-:-:S13]  /*7a20*/  ELECT P6, URZ, PT ;  /* 0x00000000003f782f */ /* 0x000fda00038c0000 */
.L_x_205:
[----:B------:R-:W-:Y:S04]  /*7a30*/  BSSY B0, `(.L_x_182) ;  /* 0x0000085000007945 */ /* 0x000fe80003800000 */
[----:B------:R-:W-:Y:S05]  /*7a40*/  @!P6 BRA `(.L_x_183) ;  /* 0x00000008000ce947 */ /* 0x000fea0003800000 */
[----:B------:R-:W-:-:S04]  /*7a50*/  LOP3.LUT R19, R19, 0x2, RZ, 0xfc, !PT ;  /* 0x0000000213137812 */ /* 0x000fc800078efcff */
[----:B------:R-:W-:-:S13]  /*7a60*/  ISETP.NE.AND P0, PT, R19, 0x3, PT ;  /* 0x000000031300780c */ /* 0x000fda0003f05270 */
[----:B------:R-:W-:Y:S05]  /*7a70*/  @!P0 BRA `(.L_x_184) ;  /* 0x0000000000048947 */ /* 0x000fea0003800000 */
[----:B------:R-:W-:Y:S01]  /*7a80*/  BPT.TRAP 0x1 ;  /* 0x000000040000795c */ /* 0x000fe20000300000 */
.L_x_184:
[----:B------:R-:W0:Y:S01]  /*7a90*/  S2R R5, SR_CgaCtaId ;  /* 0x0000000000057919 */ /* 0x000e220000008800 */
[----:B------:R-:W-:Y:S02]  /*7aa0*/  MOV R2, 0x400 ;  /* 0x0000040000027802 */ /* 0x000fe40000000f00 */
[----:B------:R-:W-:Y:S02]  /*7ab0*/  SHF.L.U32 R4, R0, 0x1f, RZ ;  /* 0x0000001f00047819 */ /* 0x000fe400000006ff */
[----:B0-----:R-:W-:-:S05]  /*7ac0*/  LEA R2, R5, R2, 0x18 ;  /* 0x0000000205027211 */ /* 0x001fca00078ec0ff */
[----:B------:R-:W-:-:S04]  /*7ad0*/  VIADD R2, R2, 0x70 ;  /* 0x0000007002027836 */ /* 0x000fc80000000000 */
[C---:B------:R-:W-:Y:S02]  /*7ae0*/  IMAD R7, R3.reuse, 0x8, R2 ;  /* 0x0000000803077824 */ /* 0x040fe400078e0202 */
[----:B------:R-:W-:Y:S02]  /*7af0*/  VIADD R3, R3, 0x1 ;  /* 0x0000000103037836 */ /* 0x000fe40000000000 */
[----:B------:R-:W0:Y:S03]  /*7b00*/  SYNCS.PHASECHK.TRANS64.TRYWAIT P0, [R7+URZ], R4 ;  /* 0x00000004070075a7 */ /* 0x000e26000800017f */
[----:B------:R-:W-:-:S04]  /*7b10*/  ISETP.NE.AND P1, PT, R3, 0xe, PT ;  /* 0x0000000e0300780c */ /* 0x000fc80003f25270 */
[----:B------:R-:W-:Y:S02]  /*7b20*/  SEL R5, RZ, 0x1, P1 ;  /* 0x00000001ff057807 */ /* 0x000fe40000800000 */
[----:B------:R-:W-:Y:S02]  /*7b30*/  SEL R3, R3, RZ, P1 ;  /* 0x000000ff03037207 */ /* 0x000fe40000800000 */
[----:B------:R-:W-:-:S03]  /*7b40*/  LOP3.LUT R6, R0, R5, RZ, 0x3c, !PT ;  /* 0x0000000500067212 */ /* 0x000fc600078e3cff */
[----:B------:R-:W-:Y:S01]  /*7b50*/  IMAD R8, R3, 0x8, R2 ;  /* 0x0000000803087824 */ /* 0x000fe200078e0202 */
[----:B------:R-:W-:Y:S01]  /*7b60*/  SHF.L.U32 R5, R6, 0x1f, RZ ;  /* 0x0000001f06057819 */ /* 0x000fe200000006ff */
[----:B0-----:R-:W-:Y:S06]  /*7b70*/  @!P0 BRA `(.L_x_185) ;  /* 0x0000000800448947 */ /* 0x001fec0003800000 */
.L_x_206:
[----:B------:R-:W1:Y:S01]  /*7b80*/  SYNCS.PHASECHK.TRANS64.TRYWAIT P0, [R8+URZ], R5 ;  /* 0x00000005080075a7 */ /* 0x000e62000800017f */
[----:B------:R-:W-:-:S05]  /*7b90*/  VIADD R0, R3, 0x1 ;  /* 0x0000000103007836 */ /* 0x000fca0000000000 */
[----:B------:R-:W-:-:S04]  /*7ba0*/  ISETP.NE.AND P1, PT, R0, 0xe, PT ;  /* 0x0000000e0000780c */ /* 0x000fc80003f25270 */
[----:B------:R-:W-:Y:S02]  /*7bb0*/  SEL R3, RZ, 0x1, P1 ;  /* 0x00000001ff037807 */ /* 0x000fe40000800000 */
[----:B0-----:R-:W-:Y:S02]  /*7bc0*/  SEL R7, R0, RZ, P1 ;  /* 0x000000ff00077207 */ /* 0x001fe40000800000 */
[----:B------:R-:W-:-:S03]  /*7bd0*/  LOP3.LUT R6, R6, R3, RZ, 0x3c, !PT ;  /* 0x0000000306067212 */ /* 0x000fc600078e3cff */
[----:B------:R-:W-:Y:S01]  /*7be0*/  IMAD R9, R7, 0x8, R2 ;  /* 0x0000000807097824 */ /* 0x000fe200078e0202 */
[----:B------:R-:W-:Y:S01]  /*7bf0*/  SHF.L.U32 R4, R6, 0x1f, RZ ;  /* 0x0000001f06047819 */ /* 0x000fe200000006ff */
[----:B-1----:R-:W-:Y:S06]  /*7c00*/  @!P0 BRA `(.L_x_186) ;  /* 0x0000000800348947 */ /* 0x002fec0003800000 */
.L_x_207:
[----:B------:R-:W1:Y:S01]  /*7c10*/  SYNCS.PHASECHK.TRANS64.TRYWAIT P0, [R9+URZ], R4 ;  /* 0x00000004090075a7 */ /* 0x000e62000800017f */
[----:B------:R-:W-:-:S05]  /*7c20*/  VIADD R0, R7, 0x1 ;  /* 0x0000000107007836 */ /* 0x000fca0000000000 */
[----:B------:R-:W-:-:S04]  /*7c30*/  ISETP.NE.AND P1, PT, R0, 0xe, PT ;  /* 0x0000000e0000780c */ /* 0x000fc80003f25270 */
[----:B------:R-:W-:Y:S02]  /*7c40*/  SEL R3, RZ, 0x1, P1 ;  /* 0x00000001ff037807 */ /* 0x000fe40000800000 */
[----:B------:R-:W-:Y:S02]  /*7c50*/  SEL R7, R0, RZ, P1 ;  /* 0x000000ff00077207 */ /* 0x000fe40000800000 */
[----:B------:R-:W-:-:S03]  /*7c60*/  LOP3.LUT R6, R6, R3, RZ, 0x3c, !PT ;  /* 0x0000000306067212 */ /* 0x000fc600078e3cff */
[----:B0-----:R-:W-:Y:S01]  /*7c70*/  IMAD R8, R7, 0x8, R2 ;  /* 0x0000000807087824 */ /* 0x001fe200078e0202 */
[----:B------:R-:W-:Y:S01]  /*7c80*/  SHF.L.U32 R5, R6, 0x1f, RZ ;  /* 0x0000001f06057819 */ /* 0x000fe200000006ff */
[----:B-1----:R-:W-:Y:S06]  /*7c90*/  @!P0 BRA `(.L_x_187) ;  /* 0x0000000800248947 */ /* 0x002fec0003800000 */
.L_x_208:
        /* <DEDUP_REMOVED lines=9> */
.L_x_209:
        /* <DEDUP_REMOVED lines=9> */
.L_x_210:
        /* <DEDUP_REMOVED lines=9> */
.L_x_211:
        /* <DEDUP_REMOVED lines=9> */
.L_x_212:
        /* <DEDUP_REMOVED lines=9> */
.L_x_213:
        /* <DEDUP_REMOVED lines=9> */
.L_x_214:
        /* <DEDUP_REMOVED lines=9> */
.L_x_215:
        /* <DEDUP_REMOVED lines=9> */
.L_x_216:
[----:B------:R-:W1:Y:S01]  /*8120*/  SYNCS.PHASECHK.TRANS64.TRYWAIT P0, [R8+URZ], R5 ;  /* 0x00000005080075a7 */ /* 0x000e62000800017f */
[----:B------:R-:W-:-:S05]  /*8130*/  VIADD R0, R7, 0x1 ;  /* 0x0000000107007836 */ /* 0x000fca0000000000 */
[----:B------:R-:W-:-:S04]  /*8140*/  ISETP.NE.AND P1, PT, R0, 0xe, PT ;  /* 0x0000000e0000780c */ /* 0x000fc80003f25270 */
[----:B------:R-:W-:Y:S02]  /*8150*/  SEL R3, RZ, 0x1, P1 ;  /* 0x00000001ff037807 */ /* 0x000fe40000800000 */
[----:B------:R-:W-:Y:S02]  /*8160*/  SEL R7, R0, RZ, P1 ;  /* 0x000000ff00077207 */ /* 0x000fe40000800000 */
[----:B0-----:R-:W-:-:S03]  /*8170*/  LOP3.LUT R9, R6, R3, RZ, 0x3c, !PT ;  /* 0x0000000306097212 */ /* 0x001fc600078e3cff */
[----:B------:R-:W-:Y:S01]  /*8180*/  IMAD R11, R7, 0x8, R2 ;  /* 0x00000008070b7824 */ /* 0x000fe200078e0202 */
[----:B------:R-:W-:Y:S01]  /*8190*/  SHF.L.U32 R6, R9, 0x1f, RZ ;  /* 0x0000001f09067819 */ /* 0x000fe200000006ff */
[----:B-1----:R-:W-:Y:S06]  /*81a0*/  @!P0 BRA `(.L_x_196) ;  /* 0x0000000400948947 */ /* 0x002fec0003800000 */
.L_x_217:
[----:B------:R-:W1:Y:S01]  /*81b0*/  SYNCS.PHASECHK.TRANS64.TRYWAIT P0, [R11+URZ], R6 ;  /* 0x000000060b0075a7 */ /* 0x000e62000800017f */
[----:B------:R-:W-:-:S05]  /*81c0*/  VIADD R0, R7, 0x1 ;  /* 0x0000000107007836 */ /* 0x000fca0000000000 */
[----:B------:R-:W-:-:S04]  /*81d0*/  ISETP.NE.AND P1, PT, R0, 0xe, PT ;  /* 0x0000000e0000780c */ /* 0x000fc80003f25270 */
[----:B------:R-:W-:Y:S02]  /*81e0*/  SEL R4, RZ, 0x1, P1 ;  /* 0x00000001ff047807 */ /* 0x000fe40000800000 */
[----:B------:R-:W-:Y:S02]  /*81f0*/  SEL R3, R0, RZ, P1 ;  /* 0x000000ff00037207 */ /* 0x000fe40000800000 */
[----:B------:R-:W-:Y:S01]  /*8200*/  LOP3.LUT R0, R9, R4, RZ, 0x3c, !PT ;  /* 0x0000000409007212 */ /* 0x000fe200078e3cff */
[----:B-1----:R-:W-:Y:S06]  /*8210*/  @!P0 BRA `(.L_x_197) ;  /* 0x00000004008c8947 */ /* 0x002fec0003800000 */
.L_x_218:
[----:B------:R-:W-:Y:S01]  /*8220*/  IMAD R3, R3, 0x8, R2 ;  /* 0x0000000803037824 */ /* 0x000fe200078e0202 */
[----:B------:R-:W-:-:S07]  /*8230*/  SHF.L.U32 R0, R0, 0x1f, RZ ;  /* 0x0000001f00007819 */ /* 0x000fce00000006ff */
.L_x_198:
[----:B--2---:R2:W3:Y:S02]  /*8240*/  SYNCS.PHASECHK.TRANS64.TRYWAIT P0, [R3+URZ], R0 ;  /* 0x00000000030075a7 */ /* 0x0044e4000800017f */
[----:B---3--:R-:W-:Y:S05]  /*8250*/  @!P0 NANOSLEEP.SYNCS 0x989680 ;  /* 0x009896800000895d */ /* 0x008fea0003900000 */
[----:B------:R-:W3:Y:S02]  /*8260*/  @!P0 SYNCS.PHASECHK.TRANS64 P0, [R3+URZ], R0 ;  /* 0x00000000030085a7 */ /* 0x000ee4000800007f */
[----:B---3--:R-:W-:Y:S05]  /*8270*/  @!P0 BRA `(.L_x_198) ;  /* 0xfffffffc00f08947 */ /* 0x008fea000383ffff */
.L_x_183:
[----:B------:R-:W-:Y:S05]  /*8280*/  BSYNC B0 ;  /* 0x0000000000007941 */ /* 0x000fea0003800000 */
.L_x_182:
[----:B------:R-:W-:Y:S05]  /*8290*/  EXIT ;  /* 0x000000000000794d */ /* 0x000fea0003800000 */
.L_x_22:
[----:B---3--:R3:W4:Y:S02]  /*82a0*/  SYNCS.PHASECHK.TRANS64.TRYWAIT P1, [R3+URZ], R0 ;  /* 0x00000000030075a7 */ /* 0x008724000802017f */
[----:B----4-:R-:W-:Y:S05]  /*82b0*/  @!P1 NANOSLEEP.SYNCS 0x989680 ;  /* 0x009896800000995d */ /* 0x010fea0003900000 */
[----:B------:R-:W4:Y:S02]  /*82c0*/  @!P1 SYNCS.PHASECHK.TRANS64 P1, [R3+URZ], R0 ;  /* 0x00000000030095a7 */ /* 0x000f24000802007f */
[----:B----4-:R-:W-:Y:S05]  /*82d0*/  @!P1 BRA `(.L_x_22) ;  /* 0xfffffffc00f09947 */ /* 0x010fea000383ffff */
[----:B------:R-:W-:Y:S05]  /*82e0*/  BRA `(.L_x_21) ;  /* 0xffffff9000e47947 */ /* 0x000fea000383ffff */
.L_x_27:
[----:B-1----:R1:W2:Y:S02]  /*82f0*/  SYNCS.PHASECHK.TRANS64.TRYWAIT P1, [R5+URZ], R4 ;  /* 0x00000004050075a7 */ /* 0x0022a4000802017f */
[----:B--2---:R-:W-:Y:S05]  /*8300*/  @!P1 NANOSLEEP.SYNCS 0x989680 ;  /* 0x009896800000995d */ /* 0x004fea0003900000 */
[----:B------:R-:W2:Y:S02]  /*8310*/  @!P1 SYNCS.PHASECHK.TRANS64 P1, [R5+URZ], R4 ;  /* 0x00000004050095a7 */ /* 0x000ea4000802007f */
[----:B--2---:R-:W-:Y:S05]  /*8320*/  @!P1 BRA `(.L_x_27) ;  /* 0xfffffffc00f09947 */ /* 0x004fea000383ffff */
[----:B------:R-:W-:Y:S05]  /*8330*/  BRA `(.L_x_26) ;  /* 0xffffff9400947947 */ /* 0x000fea000383ffff */
.L_x_170:
[----:B------:R-:W-:Y:S01]  /*8340*/  BSSY B1, `(.L_x_199) ;  /* 0x0000006000017945 */ /* 0x000fe20003800000 */
[----:B------:R-:W-:-:S07]  /*8350*/  IMAD.MOV.U32 R15, RZ, RZ, -0x1 ;  /* 0xffffffffff0f7424 */ /* 0x000fce00078e00ff */
[----:B------:R-:W-:Y:S05]  /*8360*/  WARPSYNC.COLLECTIVE R15, `(.L_x_200) ;  /* 0x000000000f0c7348 */ /* 0x000fea0003c00000 */
[----:B------:R-:W-:Y:S02]  /*8370*/  ELECT P6, UR62, PT ;  /* 0x00000000003e782f */ /* 0x000fe400038c0000 */
[----:B------:R-:W-:Y:S01]  /*8380*/  MOV R14, UR62 ;  /* 0x0000003e000e7c02 */ /* 0x000fe20008000f00 */
[----:B------:R-:W-:Y:S10]  /*8390*/  ENDCOLLECTIVE ;  /* 0x000000000000791b */ /* 0x000ff40003800000 */
.L_x_200:
[----:B------:R-:W-:Y:S05]  /*83a0*/  BSYNC B1 ;  /* 0x0000000000017941 */ /* 0x000fea0003800000 */
.L_x_199:
[----:B------:R-:W-:Y:S05]  /*83b0*/  BRA `(.L_x_201) ;  /* 0xffffffe800d47947 */ /* 0x000fea000383ffff */
.L_x_173:
[----:B-1----:R1:W2:Y:S02]  /*83c0*/  SYNCS.PHASECHK.TRANS64.TRYWAIT P0, [R23+URZ+0x70], R14 ;  /* 0x0000700e170075a7 */ /* 0x0022a4000800017f */
[----:B--2---:R-:W-:Y:S05]  /*83d0*/  @!P0 NANOSLEEP.SYNCS 0x989680 ;  /* 0x009896800000895d */ /* 0x004fea0003900000 */
[----:B------:R-:W2:Y:S02]  /*83e0*/  @!P0 SYNCS.PHASECHK.TRANS64 P0, [R23+URZ+0x70], R14 ;  /* 0x0000700e170085a7 */ /* 0x000ea4000800007f */
[----:B--2---:R-:W-:Y:S05]  /*83f0*/  @!P0 BRA `(.L_x_173) ;  /* 0xfffffffc00f08947 */ /* 0x004fea000383ffff */
[----:B------:R-:W-:Y:S05]  /*8400*/  BRA `(.L_x_202) ;  /* 0xffffffec000c7947 */ /* 0x000fea000383ffff */
.L_x_181:
[----:B------:R-:W-:Y:S01]  /*8410*/  BSSY B0, `(.L_x_203) ;  /* 0x0000006000007945 */ /* 0x000fe20003800000 */
[----:B------:R-:W-:-:S07]  /*8420*/  IMAD.MOV.U32 R15, RZ, RZ, -0x1 ;  /* 0xffffffffff0f7424 */ /* 0x000fce00078e00ff */
[----:B------:R-:W-:Y:S05]  /*8430*/  WARPSYNC.COLLECTIVE R15, `(.L_x_204) ;  /* 0x000000000f0c7348 */ /* 0x000fea0003c00000 */
[----:B------:R-:W-:Y:S02]  /*8440*/  ELECT P6, UR62, PT ;  /* 0x00000000003e782f */ /* 0x000fe400038c0000 */
[----:B------:R-:W-:Y:S01]  /*8450*/  MOV R14, UR62 ;  /* 0x0000003e000e7c02 */ /* 0x000fe20008000f00 */
[----:B------:R-:W-:Y:S10]  /*8460*/  ENDCOLLECTIVE ;  /* 0x000000000000791b */ /* 0x000ff40003800000 */
.L_x_204:
[----:B------:R-:W-:Y:S05]  /*8470*/  BSYNC B0 ;  /* 0x0000000000007941 */ /* 0x000fea0003800000 */
.L_x_203:
[----:B------:R-:W-:Y:S05]  /*8480*/  BRA `(.L_x_205) ;  /* 0xfffffff400687947 */ /* 0x000fea000383ffff */
.L_x_185:
[----:B0-----:R0:W1:Y:S02]  /*8490*/  SYNCS.PHASECHK.TRANS64.TRYWAIT P0, [R7+URZ], R4 ;  /* 0x00000004070075a7 */ /* 0x001064000800017f */
[----:B-1----:R-:W-:Y:S05]  /*84a0*/  @!P0 NANOSLEEP.SYNCS 0x989680 ;  /* 0x009896800000895d */ /* 0x002fea0003900000 */
[----:B------:R-:W1:Y:S02]  /*84b0*/  @!P0 SYNCS.PHASECHK.TRANS64 P0, [R7+URZ], R4 ;  /* 0x00000004070085a7 */ /* 0x000e64000800007f */
[----:B-1----:R-:W-:Y:S05]  /*84c0*/  @!P0 BRA `(.L_x_185) ;  /* 0xfffffffc00f08947 */ /* 0x002fea000383ffff */
[----:B------:R-:W-:Y:S05]  /*84d0*/  BRA `(.L_x_206) ;  /* 0xfffffff400a87947 */ /* 0x000fea000383ffff */
.L_x_186:
[----:B0-----:R0:W1:Y:S02]  /*84e0*/  SYNCS.PHASECHK.TRANS64.TRYWAIT P0, [R8+URZ], R5 ;  /* 0x00000005080075a7 */ /* 0x001064000800017f */
[----:B-1----:R-:W-:Y:S05]  /*84f0*/  @!P0 NANOSLEEP.SYNCS 0x989680 ;  /* 0x009896800000895d */ /* 0x002fea0003900000 */
[----:B------:R-:W1:Y:S02]  /*8500*/  @!P0 SYNCS.PHASECHK.TRANS64 P0, [R8+URZ], R5 ;  /* 0x00000005080085a7 */ /* 0x000e64000800007f */
[----:B-1----:R-:W-:Y:S05]  /*8510*/  @!P0 BRA `(.L_x_186) ;  /* 0xfffffffc00f08947 */ /* 0x002fea000383ffff */
[----:B------:R-:W-:Y:S05]  /*8520*/  BRA `(.L_x_207) ;  /* 0xfffffff400b87947 */ /* 0x000fea000383ffff */
.L_x_187:
[----:B0-----:R0:W1:Y:S02]  /*8530*/  SYNCS.PHASECHK.TRANS64.TRYWAIT P0, [R9+URZ], R4 ;  /* 0x00000004090075a7 */ /* 0x001064000800017f */
[----:B-1----:R-:W-:Y:S05]  /*8540*/  @!P0 NANOSLEEP.SYNCS 0x989680 ;  /* 0x009896800000895d */ /* 0x002fea0003900000 */
[----:B------:R-:W1:Y:S02]  /*8550*/  @!P0 SYNCS.PHASECHK.TRANS64 P0, [R9+URZ], R4 ;  /* 0x00000004090085a7 */ /* 0x000e64000800007f */
[----:B-1----:R-:W-:Y:S05]  /*8560*/  @!P0 BRA `(.L_x_187) ;  /* 0xfffffffc00f08947 */ /* 0x002fea000383ffff */
[----:B------:R-:W-:Y:S05]  /*8570*/  BRA `(.L_x_208) ;  /* 0xfffffff400c87947 */ /* 0x000fea000383ffff */
.L_x_188:
[----:B0-----:R0:W1:Y:S02]  /*8580*/  SYNCS.PHASECHK.TRANS64.TRYWAIT P0, [R8+URZ], R5 ;  /* 0x00000005080075a7 */ /* 0x001064000800017f */
[----:B-1----:R-:W-:Y:S05]  /*8590*/  @!P0 NANOSLEEP.SYNCS 0x989680 ;  /* 0x009896800000895d */ /* 0x002fea0003900000 */
[----:B------:R-:W1:Y:S02]  /*85a0*/  @!P0 SYNCS.PHASECHK.TRANS64 P0, [R8+URZ], R5 ;  /* 0x00000005080085a7 */ /* 0x000e64000800007f */
[----:B-1----:R-:W-:Y:S05]  /*85b0*/  @!P0 BRA `(.L_x_188) ;  /* 0xfffffffc00f08947 */ /* 0x002fea000383ffff */
[----:B------:R-:W-:Y:S05]  /*85c0*/  BRA `(.L_x_209) ;  /* 0xfffffff400d87947 */ /* 0x000fea000383ffff */
.L_x_189:
[----:B0-----:R0:W1:Y:S02]  /*85d0*/  SYNCS.PHASECHK.TRANS64.TRYWAIT P0, [R9+URZ], R4 ;  /* 0x00000004090075a7 */ /* 0x001064000800017f */
[----:B-1----:R-:W-:Y:S05]  /*85e0*/  @!P0 NANOSLEEP.SYNCS 0x989680 ;  /* 0x009896800000895d */ /* 0x002fea0003900000 */
[----:B------:R-:W1:Y:S02]  /*85f0*/  @!P0 SYNCS.PHASECHK.TRANS64 P0, [R9+URZ], R4 ;  /* 0x00000004090085a7 */ /* 0x000e64000800007f */
[----:B-1----:R-:W-:Y:S05]  /*8600*/  @!P0 BRA `(.L_x_189) ;  /* 0xfffffffc00f08947 */ /* 0x002fea000383ffff */
[----:B------:R-:W-:Y:S05]  /*8610*/  BRA `(.L_x_210) ;  /* 0xfffffff400e87947 */ /* 0x000fea000383ffff */
.L_x_190:
[----:B0-----:R0:W1:Y:S02]  /*8620*/  SYNCS.PHASECHK.TRANS64.TRYWAIT P0, [R8+URZ], R5 ;  /* 0x00000005080075a7 */ /* 0x001064000800017f */
[----:B-1----:R-:W-:Y:S05]  /*8630*/  @!P0 NANOSLEEP.SYNCS 0x989680 ;  /* 0x009896800000895d */ /* 0x002fea0003900000 */
[----:B------:R-:W1:Y:S02]  /*8640*/  @!P0 SYNCS.PHASECHK.TRANS64 P0, [R8+URZ], R5 ;  /* 0x00000005080085a7 */ /* 0x000e64000800007f */
[----:B-1----:R-:W-:Y:S05]  /*8650*/  @!P0 BRA `(.L_x_190) ;  /* 0xfffffffc00f08947 */ /* 0x002fea000383ffff */
[----:B------:R-:W-:Y:S05]  /*8660*/  BRA `(.L_x_211) ;  /* 0xfffffff400f87947 */ /* 0x000fea000383ffff */
.L_x_191:
[----:B0-----:R0:W1:Y:S02]  /*8670*/  SYNCS.PHASECHK.TRANS64.TRYWAIT P0, [R9+URZ], R4 ;  /* 0x00000004090075a7 */ /* 0x001064000800017f */
[----:B-1----:R-:W-:Y:S05]  /*8680*/  @!P0 NANOSLEEP.SYNCS 0x989680 ;  /* 0x009896800000895d */ /* 0x002fea0003900000 */
[----:B------:R-:W1:Y:S02]  /*8690*/  @!P0 SYNCS.PHASECHK.TRANS64 P0, [R9+URZ], R4 ;  /* 0x00000004090085a7 */ /* 0x000e64000800007f */
[----:B-1----:R-:W-:Y:S05]  /*86a0*/  @!P0 BRA `(.L_x_191) ;  /* 0xfffffffc00f08947 */ /* 0x002fea000383ffff */
[----:B------:R-:W-:Y:S05]  /*86b0*/  BRA `(.L_x_212) ;  /* 0xfffffff800087947 */ /* 0x000fea000383ffff */
.L_x_192:
[----:B0-----:R0:W1:Y:S02]  /*86c0*/  SYNCS.PHASECHK.TRANS64.TRYWAIT P0, [R8+URZ], R5 ;  /* 0x00000005080075a7 */ /* 0x001064000800017f */
[----:B-1----:R-:W-:Y:S05]  /*86d0*/  @!P0 NANOSLEEP.SYNCS 0x989680 ;  /* 0x009896800000895d */ /* 0x002fea0003900000 */
[----:B------:R-:W1:Y:S02]  /*86e0*/  @!P0 SYNCS.PHASECHK.TRANS64 P0, [R8+URZ], R5 ;  /* 0x00000005080085a7 */ /* 0x000e64000800007f */
[----:B-1----:R-:W-:Y:S05]  /*86f0*/  @!P0 BRA `(.L_x_192) ;  /* 0xfffffffc00f08947 */ /* 0x002fea000383ffff */
[----:B------:R-:W-:Y:S05]  /*8700*/  BRA `(.L_x_213) ;  /* 0xfffffff800187947 */ /* 0x000fea000383ffff */
.L_x_193:
[----:B0-----:R0:W1:Y:S02]  /*8710*/  SYNCS.PHASECHK.TRANS64.TRYWAIT P0, [R9+URZ], R4 ;  /* 0x00000004090075a7 */ /* 0x001064000800017f */
[----:B-1----:R-:W-:Y:S05]  /*8720*/  @!P0 NANOSLEEP.SYNCS 0x989680 ;  /* 0x009896800000895d */ /* 0x002fea0003900000 */
[----:B------:R-:W1:Y:S02]  /*8730*/  @!P0 SYNCS.PHASECHK.TRANS64 P0, [R9+URZ], R4 ;  /* 0x00000004090085a7 */ /* 0x000e64000800007f */
[----:B-1----:R-:W-:Y:S05]  /*8740*/  @!P0 BRA `(.L_x_193) ;  /* 0xfffffffc00f08947 */ /* 0x002fea000383ffff */
[----:B------:R-:W-:Y:S05]  /*8750*/  BRA `(.L_x_214) ;  /* 0xfffffff800287947 */ /* 0x000fea000383ffff */
.L_x_194:
[----:B0-----:R0:W1:Y:S02]  /*8760*/  SYNCS.PHASECHK.TRANS64.TRYWAIT P0, [R8+URZ], R5 ;  /* 0x00000005080075a7 */ /* 0x001064000800017f */
[----:B-1----:R-:W-:Y:S05]  /*8770*/  @!P0 NANOSLEEP.SYNCS 0x989680 ;  /* 0x009896800000895d */ /* 0x002fea0003900000 */
[----:B------:R-:W1:Y:S02]  /*8780*/  @!P0 SYNCS.PHASECHK.TRANS64 P0, [R8+URZ], R5 ;  /* 0x00000005080085a7 */ /* 0x000e64000800007f */
[----:B-1----:R-:W-:Y:S05]  /*8790*/  @!P0 BRA `(.L_x_194) ;  /* 0xfffffffc00f08947 */ /* 0x002fea000383ffff */
[----:B------:R-:W-:Y:S05]  /*87a0*/  BRA `(.L_x_215) ;  /* 0xfffffff800387947 */ /* 0x000fea000383ffff */
.L_x_195:
[----:B0-----:R0:W1:Y:S02]  /*87b0*/  SYNCS.PHASECHK.TRANS64.TRYWAIT P0, [R9+URZ], R4 ;  /* 0x00000004090075a7 */ /* 0x001064000800017f */
[----:B-1----:R-:W-:Y:S05]  /*87c0*/  @!P0 NANOSLEEP.SYNCS 0x989680 ;  /* 0x009896800000895d */ /* 0x002fea0003900000 */
[----:B------:R-:W1:Y:S02]  /*87d0*/  @!P0 SYNCS.PHASECHK.TRANS64 P0, [R9+URZ], R4 ;  /* 0x00000004090085a7 */ /* 0x000e64000800007f */
[----:B-1----:R-:W-:Y:S05]  /*87e0*/  @!P0 BRA `(.L_x_195) ;  /* 0xfffffffc00f08947 */ /* 0x002fea000383ffff */
[----:B------:R-:W-:Y:S05]  /*87f0*/  BRA `(.L_x_216) ;  /* 0xfffffff800487947 */ /* 0x000fea000383ffff */
.L_x_196:
[----:B0-----:R0:W1:Y:S02]  /*8800*/  SYNCS.PHASECHK.TRANS64.TRYWAIT P0, [R8+URZ], R5 ;  /* 0x00000005080075a7 */ /* 0x001064000800017f */
[----:B-1----:R-:W-:Y:S05]  /*8810*/  @!P0 NANOSLEEP.SYNCS 0x989680 ;  /* 0x009896800000895d */ /* 0x002fea0003900000 */
[----:B------:R-:W1:Y:S02]  /*8820*/  @!P0 SYNCS.PHASECHK.TRANS64 P0, [R8+URZ], R5 ;  /* 0x00000005080085a7 */ /* 0x000e64000800007f */
[----:B-1----:R-:W-:Y:S05]  /*8830*/  @!P0 BRA `(.L_x_196) ;  /* 0xfffffffc00f08947 */ /* 0x002fea000383ffff */
[----:B------:R-:W-:Y:S05]  /*8840*/  BRA `(.L_x_217) ;  /* 0xfffffff800587947 */ /* 0x000fea000383ffff */
.L_x_197:
[----:B-1----:R1:W2:Y:S02]  /*8850*/  SYNCS.PHASECHK.TRANS64.TRYWAIT P0, [R11+URZ], R6 ;  /* 0x000000060b0075a7 */ /* 0x0022a4000800017f */
[----:B--2---:R-:W-:Y:S05]  /*8860*/  @!P0 NANOSLEEP.SYNCS 0x989680 ;  /* 0x009896800000895d */ /* 0x004fea0003900000 */
[----:B------:R-:W2:Y:S02]  /*8870*/  @!P0 SYNCS.PHASECHK.TRANS64 P0, [R11+URZ], R6 ;  /* 0x000000060b0085a7 */ /* 0x000ea4000800007f */
[----:B--2---:R-:W-:Y:S05]  /*8880*/  @!P0 BRA `(.L_x_197) ;  /* 0xfffffffc00f08947 */ /* 0x004fea000383ffff */
[----:B------:R-:W-:Y:S05]  /*8890*/  BRA `(.L_x_218) ;  /* 0xfffffff800607947 */ /* 0x000fea000383ffff */
.L_x_219:
[----:B------:R-:W-:-:S00]  /*88a0*/  BRA `(.L_x_219) ;  /* 0xfffffffc00fc7947 */ /* 0x000fc0000383ffff */
[----:B------:R-:W-:-:S00]  /*88b0*/  NOP ;  /* 0x0000000000007918 */ /* 0x000fc00000000000 */
        /* <DEDUP_REMOVED lines=12> */
.L_x_220:


//--------------------- .nv.global.init           --------------------------
	.section	.nv.global.init,"aw",@progbits
.nv.global.init:
	.type		$str$22,@object
	.size		$str$22,($str$23 - $str$22)
$str$22:
        /*0000*/ 	.byte	0x6b, 0x5f, 0x74, 0x69, 0x6c, 0x65, 0x5f, 0x63, 0x6f, 0x75, 0x6e, 0x74, 0x20, 0x3e, 0x3d, 0x20
        /*0010*/ 	.byte	0x31, 0x00
	.type		$str$23,@object
	.size		$str$23,(__unnamed_1 - $str$23)
$str$23:
        /*0012*/ 	.byte	0x2f, 0x74, 0x6d, 0x70, 0x2f, 0x63, 0x75, 0x74, 0x6c, 0x61, 0x73, 0x73, 0x5f, 0x73, 0x77, 0x65
        /*0022*/ 	.byte	0x65, 0x70, 0x5f, 0x73, 0x72, 0x63, 0x2f, 0x69, 0x6e, 0x63, 0x6c, 0x75, 0x64, 0x65, 0x2f, 0x63
        /*0032*/ 	.byte	0x75, 0x74, 0x6c, 0x61, 0x73, 0x73, 0x2f, 0x67, 0x65, 0x6d, 0x6d, 0x2f, 0x63, 0x6f, 0x6c, 0x6c
        /*0042*/ 	.byte	0x65, 0x63, 0x74, 0x69, 0x76, 0x65, 0x2f, 0x73, 0x6d, 0x39, 0x30, 0x5f, 0x6d, 0x6d, 0x61, 0x5f
        /*0052*/ 	.byte	0x74, 0x6d, 0x61, 0x5f, 0x67, 0x6d, 0x6d, 0x61, 0x5f, 0x73, 0x73, 0x5f, 0x77, 0x61, 0x72, 0x70
        /*0062*/ 	.byte	0x73, 0x70, 0x65, 0x63, 0x69, 0x61, 0x6c, 0x69, 0x7a, 0x65, 0x64, 0x2e, 0x68, 0x70, 0x70, 0x00
	.type		__unnamed_1,@object
	.size		__unnamed_1,(.L_0 - __unnamed_1)
__unnamed_1:
        /*0072*/ 	.byte	0x76, 0x6f, 0x69, 0x64, 0x20, 0x63, 0x75, 0x74, 0x6c, 0x61, 0x73, 0x73, 0x3a, 0x3a, 0x67, 0x65
        /* <DEDUP_REMOVED lines=181> */
.L_0:


//--------------------- .nv.shared._ZN7cutlass13device_kernelINS_4gemm6kernel13GemmUniversalIN4cute5tupleIJiiiiEEENS1_10collective13CollectiveMmaINS1_34MainloopSm90TmaGmmaWarpSpecializedILi14ENS5_IJNS4_1CILi2EEENSA_ILi1EEESC_EEENS1_35KernelTmaWarpSpecializedCooperativeEEENS5_IJNSA_ILi128EEESG_NSA_ILi32EEEEEENS_10bfloat16_tENS5_IJlSC_lEEESJ_SK_NS4_8TiledMMAINS4_8MMA_AtomIJNS4_4SM904GMMA28MMA_64x128x16_F32BF16BF16_SSILNSO_5MajorE0ELSQ_0ELNSO_7ScaleInE1ELSR_1EEEEEENS4_6LayoutISD_NS5_IJSC_NSA_ILi0EEESV_EEEEENS5_IJNS4_10UnderscoreESY_SY_EEEEENS4_13SM90_TMA_LOADENS4_14ComposedLayoutINS4_7SwizzleILi2ELi4ELi3EEENS4_18smem_ptr_flag_bitsILi16EEENSU_INS5_IJNSA_ILi8EEESH_EEENS5_IJSH_SC_EEEEEEEvNS4_8identityENS4_23SM90_TMA_LOAD_MULTICASTES1B_vS1C_EENS_8epilogue10collective6detail29Sm90TmaWarpSpecializedAdapterINS1G_15DefaultEpilogueISJ_SK_SK_NS1F_6thread17LinearCombinationISJ_Li1EffLNS1K_9ScaleType4KindE0ELNS_15FloatRoundStyleE2ESJ_EENS1_15EpilogueDefaultEEEEEvvEEEEvNT_6ParamsE --------------------------
	.section	.nv.shared._ZN7cutlass13device_kernelINS_4gemm6kernel13GemmUniversalIN4cute5tupleIJiiiiEEENS1_10collective13CollectiveMmaINS1_34MainloopSm90TmaGmmaWarpSpecializedILi14ENS5_IJNS4_1CILi2EEENSA_ILi1EEESC_EEENS1_35KernelTmaWarpSpecializedCooperativeEEENS5_IJNSA_ILi128EEESG_NSA_ILi32EEEEEENS_10bfloat16_tENS5_IJlSC_lEEESJ_SK_NS4_8TiledMMAINS4_8MMA_AtomIJNS4_4SM904GMMA28MMA_64x128x16_F32BF16BF16_SSILNSO_5MajorE0ELSQ_0ELNSO_7ScaleInE1ELSR_1EEEEEENS4_6LayoutISD_NS5_IJSC_NSA_ILi0EEESV_EEEEENS5_IJNS4_10UnderscoreESY_SY_EEEEENS4_13SM90_TMA_LOADENS4_14ComposedLayoutINS4_7SwizzleILi2ELi4ELi3EEENS4_18smem_ptr_flag_bitsILi16EEENSU_INS5_IJNSA_ILi8EEESH_EEENS5_IJSH_SC_EEEEEEEvNS4_8identityENS4_23SM90_TMA_LOAD_MULTICASTES1B_vS1C_EENS_8epilogue10collective6detail29Sm90TmaWarpSpecializedAdapterINS1G_15DefaultEpilogueISJ_SK_SK_NS1F_6thread17LinearCombinationISJ_Li1EffLNS1K_9ScaleType4KindE0ELNS_15FloatRoundStyleE2ESJ_EENS1_15EpilogueDefaultEEEEEvvEEEEvNT_6ParamsE,"aw",@nobits
	.sectionflags	@""
	.align	16
	.zero		1024


//--------------------- .nv.shared.reserved.0     --------------------------
	.section	.nv.shared.reserved.0,"aw",@nobits
	.weak		__nv_reservedSMEM_offset_0_alias
	.size		__nv_reservedSMEM_offset_0_alias, 0, 0
	.other		__nv_reservedSMEM_offset_0_alias,@"STO_CUDA_RESERVED_SHARED STV_DEFAULT"
__nv_reservedSMEM_offset_0_alias:
	.zero		0


//--------------------- .nv.global                --------------------------
	.section	.nv.global,"aw",@nobits
.nv.global:
	.type		_ZN39_INTERNAL_2b84dfd0_4_k_cu_24b5c534_31644cute1_E,@object
	.size		_ZN39_INTERNAL_2b84dfd0_4_k_cu_24b5c534_31644cute1_E,(_ZN39_INTERNAL_2b84dfd0_4_k_cu_24b5c534_31644cuda3std3__45__cpo6cbeginE - _ZN39_INTERNAL_2b84dfd0_4_k_cu_24b5c534_31644cute1_E)
_ZN39_INTERNAL_2b84dfd0_4_k_cu_24b5c534_31644cute1_E:
	.zero		1
	.type		_ZN39_INTERNAL_2b84dfd0_4_k_cu_24b5c534_31644cuda3std3__45__cpo6cbeginE,@object
	.size		_ZN39_INTERNAL_2b84dfd0_4_k_cu_24b5c534_31644cuda3std3__45__cpo6cbeginE,(_ZN39_INTERNAL_2b84dfd0_4_k_cu_24b5c534_31644cuda3std3__48in_placeE - _ZN39_INTERNAL_2b84dfd0_4_k_cu_24b5c534_31644cuda3std3__45__cpo6cbeginE)
_ZN39_INTERNAL_2b84dfd0_4_k_cu_24b5c534_31644cuda3std3__45__cpo6cbeginE:
	.zero		1
	.type		_ZN39_INTERNAL_2b84dfd0_4_k_cu_24b5c534_31644cuda3std3__48in_placeE,@object
	.size		_ZN39_INTERNAL_2b84dfd0_4_k_cu_24b5c534_31644cuda3std3__48in_placeE,(_ZN39_INTERNAL_2b84dfd0_4_k_cu_24b5c534_31644cuda3std6ranges3__45__cpo9iter_moveE - _ZN39_INTERNAL_2b84dfd0_4_k_cu_24b5c534_31644cuda3std3__48in_placeE)
_ZN39_INTERNAL_2b84dfd0_4_k_cu_24b5c534_31644cuda3std3__48in_placeE:
	.zero		1
	.type		_ZN39_INTERNAL_2b84dfd0_4_k_cu_24b5c534_31644cuda3std6ranges3__45__cpo9iter_moveE,@object
	.size		_ZN39_INTERNAL_2b84dfd0_4_k_cu_24b5c534_31644cuda3std6ranges3__45__cpo9iter_moveE,(_ZN39_INTERNAL_2b84dfd0_4_k_cu_24b5c534_31644cuda3std3__45__cpo5beginE - _ZN39_INTERNAL_2b84dfd0_4_k_cu_24b5c534_31644cuda3std6ranges3__45__cpo9iter_moveE)
_ZN39_INTERNAL_2b84dfd0_4_k_cu_24b5c534_31644cuda3std6ranges3__45__cpo9iter_moveE:
	.zero		1
	.type		_ZN39_INTERNAL_2b84dfd0_4_k_cu_24b5c534_31644cuda3std3__45__cpo5beginE,@object
	.size		_ZN39_INTERNAL_2b84dfd0_4_k_cu_24b5c534_31644cuda3std3__45__cpo5beginE,(_ZN39_INTERNAL_2b84dfd0_4_k_cu_24b5c534_31644cuda3std3__441_GLOBAL__N__2b84dfd0_4_k_cu_24b5c534_31646ignoreE - _ZN39_INTERNAL_2b84dfd0_4_k_cu_24b5c534_31644cuda3std3__45__cpo5beginE)
_ZN39_INTERNAL_2b84dfd0_4_k_cu_24b5c534_31644cuda3std3__45__cpo5beginE:
	.zero		1
	.type		_ZN39_INTERNAL_2b84dfd0_4_k_cu_24b5c534_31644cuda3std3__441_GLOBAL__N__2b84dfd0_4_k_cu_24b5c534_31646ignoreE,@object
	.size		_ZN39_INTERNAL_2b84dfd0_4_k_cu_24b5c534_31644cuda3std3__441_GLOBAL__N__2b84dfd0_4_k_cu_24b5c534_31646ignoreE,(_ZN39_INTERNAL_2b84dfd0_4_k_cu_24b5c534_31644cute7productE - _ZN39_INTERNAL_2b84dfd0_4_k_cu_24b5c534_31644cuda3std3__441_GLOBAL__N__2b84dfd0_4_k_cu_24b5c534_31646ignoreE)
_ZN39_INTERNAL_2b84dfd0_4_k_cu_24b5c534_31644cuda3std3__441_GLOBAL__N__2b84dfd0_4_k_cu_24b5c534_31646ignoreE:
	.zero		1
	.type		_ZN39_INTERNAL_2b84dfd0_4_k_cu_24b5c534_31644cute7productE,@object
	.size		_ZN39_INTERNAL_2b84dfd0_4_k_cu_24b5c534_31644cute7productE,(_ZN39_INTERNAL_2b84dfd0_4_k_cu_24b5c534_31644cuda3std3__45__cpo3endE - _ZN39_INTERNAL_2b84dfd0_4_k_cu_24b5c534_31644cute7productE)
_ZN39_INTERNAL_2b84dfd0_4_k_cu_24b5c534_31644cute7productE:
	.zero		1
	.type		_ZN39_INTERNAL_2b84dfd0_4_k_cu_24b5c534_31644cuda3std3__45__cpo3endE,@object
	.size		_ZN39_INTERNAL_2b84dfd0_4_k_cu_24b5c534_31644cuda3std3__45__cpo3endE,(_ZN39_INTERNAL_2b84dfd0_4_k_cu_24b5c534_31644cuda3std3__419piecewise_constructE - _ZN39_INTERNAL_2b84dfd0_4_k_cu_24b5c534_31644cuda3std3__45__cpo3endE)
_ZN39_INTERNAL_2b84dfd0_4_k_cu_24b5c534_31644cuda3std3__45__cpo3endE:
	.zero		1
	.type		_ZN39_INTERNAL_2b84dfd0_4_k_cu_24b5c534_31644cuda3std3__419piecewise_constructE,@object
	.size		_ZN39_INTERNAL_2b84dfd0_4_k_cu_24b5c534_31644cuda3std3__419piecewise_constructE,(_ZN39_INTERNAL_2b84dfd0_4_k_cu_24b5c534_31644cuda3std3__45__cpo4cendE - _ZN39_INTERNAL_2b84dfd0_4_k_cu_24b5c534_31644cuda3std3__419piecewise_constructE)
_ZN39_INTERNAL_2b84dfd0_4_k_cu_24b5c534_31644cuda3std3__419piecewise_constructE:
	.zero		1
	.type		_ZN39_INTERNAL_2b84dfd0_4_k_cu_24b5c534_31644cuda3std3__45__cpo4cendE,@object
	.size		_ZN39_INTERNAL_2b84dfd0_4_k_cu_24b5c534_31644cuda3std3__45__cpo4cendE,(_ZN39_INTERNAL_2b84dfd0_4_k_cu_24b5c534_31644cuda3std6ranges3__45__cpo4swapE - _ZN39_INTERNAL_2b84dfd0_4_k_cu_24b5c534_31644cuda3std3__45__cpo4cendE)
_ZN39_INTERNAL_2b84dfd0_4_k_cu_24b5c534_31644cuda3std3__45__cpo4cendE:
	.zero		1
	.type		_ZN39_INTERNAL_2b84dfd0_4_k_cu_24b5c534_31644cuda3std6ranges3__45__cpo4swapE,@object
	.size		_ZN39_INTERNAL_2b84dfd0_4_k_cu_24b5c534_31644cuda3std6ranges3__45__cpo4swapE,(.L_8 - _ZN39_INTERNAL_2b84dfd0_4_k_cu_24b5c534_31644cuda3std6ranges3__45__cpo4swapE)
_ZN39_INTERNAL_2b84dfd0_4_k_cu_24b5c534_31644cuda3std6ranges3__45__cpo4swapE:
	.zero		1
.L_8:


//--------------------- .nv.constant0._ZN7cutlass13device_kernelINS_4gemm6kernel13GemmUniversalIN4cute5tupleIJiiiiEEENS1_10collective13CollectiveMmaINS1_34MainloopSm90TmaGmmaWarpSpecializedILi14ENS5_IJNS4_1CILi2EEENSA_ILi1EEESC_EEENS1_35KernelTmaWarpSpecializedCooperativeEEENS5_IJNSA_ILi128EEESG_NSA_ILi32EEEEEENS_10bfloat16_tENS5_IJlSC_lEEESJ_SK_NS4_8TiledMMAINS4_8MMA_AtomIJNS4_4SM904GMMA28MMA_64x128x16_F32BF16BF16_SSILNSO_5MajorE0ELSQ_0ELNSO_7ScaleInE1ELSR_1EEEEEENS4_6LayoutISD_NS5_IJSC_NSA_ILi0EEESV_EEEEENS5_IJNS4_10UnderscoreESY_SY_EEEEENS4_13SM90_TMA_LOADENS4_14ComposedLayoutINS4_7SwizzleILi2ELi4ELi3EEENS4_18smem_ptr_flag_bitsILi16EEENSU_INS5_IJNSA_ILi8EEESH_EEENS5_IJSH_SC_EEEEEEEvNS4_8identityENS4_23SM90_TMA_LOAD_MULTICASTES1B_vS1C_EENS_8epilogue10collective6detail29Sm90TmaWarpSpecializedAdapterINS1G_15DefaultEpilogueISJ_SK_SK_NS1F_6thread17LinearCombinationISJ_Li1EffLNS1K_9ScaleType4KindE0ELNS_15FloatRoundStyleE2ESJ_EENS1_15EpilogueDefaultEEEEEvvEEEEvNT_6ParamsE --------------------------
	.section	.nv.constant0._ZN7cutlass13device_kernelINS_4gemm6kernel13GemmUniversalIN4cute5tupleIJiiiiEEENS1_10collective13CollectiveMmaINS1_34MainloopSm90TmaGmmaWarpSpecializedILi14ENS5_IJNS4_1CILi2EEENSA_ILi1EEESC_EEENS1_35KernelTmaWarpSpecializedCooperativeEEENS5_IJNSA_ILi128EEESG_NSA_ILi32EEEEEENS_10bfloat16_tENS5_IJlSC_lEEESJ_SK_NS4_8TiledMMAINS4_8MMA_AtomIJNS4_4SM904GMMA28MMA_64x128x16_F32BF16BF16_SSILNSO_5MajorE0ELSQ_0ELNSO_7ScaleInE1ELSR_1EEEEEENS4_6LayoutISD_NS5_IJSC_NSA_ILi0EEESV_EEEEENS5_IJNS4_10UnderscoreESY_SY_EEEEENS4_13SM90_TMA_LOADENS4_14ComposedLayoutINS4_7SwizzleILi2ELi4ELi3EEENS4_18smem_ptr_flag_bitsILi16EEENSU_INS5_IJNSA_ILi8EEESH_EEENS5_IJSH_SC_EEEEEEEvNS4_8identityENS4_23SM90_TMA_LOAD_MULTICASTES1B_vS1C_EENS_8epilogue10collective6detail29Sm90TmaWarpSpecializedAdapterINS1G_15DefaultEpilogueISJ_SK_SK_NS1F_6thread17LinearCombinationISJ_Li1EffLNS1K_9ScaleType4KindE0ELNS_15FloatRoundStyleE2ESJ_EENS1_15EpilogueDefaultEEEEEvvEEEEvNT_6ParamsE,"a",@progbits
	.sectionflags	@""
	.align	4
.nv.constant0._ZN7cutlass13device_kernelINS_4gemm6kernel13GemmUniversalIN4cute5tupleIJiiiiEEENS1_10collective13CollectiveMmaINS1_34MainloopSm90TmaGmmaWarpSpecializedILi14ENS5_IJNS4_1CILi2EEENSA_ILi1EEESC_EEENS1_35KernelTmaWarpSpecializedCooperativeEEENS5_IJNSA_ILi128EEESG_NSA_ILi32EEEEEENS_10bfloat16_tENS5_IJlSC_lEEESJ_SK_NS4_8TiledMMAINS4_8MMA_AtomIJNS4_4SM904GMMA28MMA_64x128x16_F32BF16BF16_SSILNSO_5MajorE0ELSQ_0ELNSO_7ScaleInE1ELSR_1EEEEEENS4_6LayoutISD_NS5_IJSC_NSA_ILi0EEESV_EEEEENS5_IJNS4_10UnderscoreESY_SY_EEEEENS4_13SM90_TMA_LOADENS4_14ComposedLayoutINS4_7SwizzleILi2ELi4ELi3EEENS4_18smem_ptr_flag_bitsILi16EEENSU_INS5_IJNSA_ILi8EEESH_EEENS5_IJSH_SC_EEEEEEEvNS4_8identityENS4_23SM90_TMA_LOAD_MULTICASTES1B_vS1C_EENS_8epilogue10collective6detail29Sm90TmaWarpSpecializedAdapterINS1G_15DefaultEpilogueISJ_SK_SK_NS1F_6thread17LinearCombinationISJ_Li1EffLNS1K_9ScaleType4KindE0ELNS_15FloatRoundStyleE2ESJ_EENS1_15EpilogueDefaultEEEEEvvEEEEvNT_6ParamsE:
	.zero		1664


//--------------------- SYMBOLS --------------------------

	.type		.nv.reservedSmem.offset0,@object
	.size		.nv.reservedSmem.offset0,0x4
	.type		__assertfail,@function
